	.headerflags	@"EF_CUDA_TEXMODE_UNIFIED EF_CUDA_64BIT_ADDRESS EF_CUDA_ACCELERATORS EF_CUDA_SM90 EF_CUDA_VIRTUAL_SM(EF_CUDA_SM90)"
	.elftype	@"ET_EXEC"


//--------------------- .nv.info                  --------------------------
	.section	.nv.info,"",@"SHT_CUDA_INFO"
	.align	4


	//----- nvinfo : EIATTR_REGCOUNT
	.align		4
        /*0000*/ 	.byte	0x04, 0x2f
        /*0002*/ 	.short	(.L_1 - .L_0)
	.align		4
.L_0:
        /*0004*/ 	.word	index@(triton_poi_fused_max_pool2d_with_indices_10)
        /*0008*/ 	.word	0x00000050


	//----- nvinfo : EIATTR_MIN_STACK_SIZE
	.align		4
.L_1:
        /*000c*/ 	.byte	0x04, 0x12
        /*000e*/ 	.short	(.L_3 - .L_2)
	.align		4
.L_2:
        /*0010*/ 	.word	index@(triton_poi_fused_max_pool2d_with_indices_10)
        /*0014*/ 	.word	0x00000008


	//----- nvinfo : EIATTR_FRAME_SIZE
	.align		4
.L_3:
        /*0018*/ 	.byte	0x04, 0x11
        /*001a*/ 	.short	(.L_5 - .L_4)
	.align		4
.L_4:
        /*001c*/ 	.word	index@(triton_poi_fused_max_pool2d_with_indices_10)
        /*0020*/ 	.word	0x00000008


	//----- nvinfo : EIATTR_MIN_STACK_SIZE
	.align		4
.L_5:
        /*0024*/ 	.byte	0x04, 0x12
        /*0026*/ 	.short	(.L_7 - .L_6)
	.align		4
.L_6:
        /*0028*/ 	.word	index@(triton_poi_fused_max_pool2d_with_indices_10)
        /*002c*/ 	.word	0x00000008
.L_7:


//--------------------- .nv.info.triton_poi_fused_max_pool2d_with_indices_10 --------------------------
	.section	.nv.info.triton_poi_fused_max_pool2d_with_indices_10,"",@"SHT_CUDA_INFO"
	.sectionflags	@""
	.align	4


	//----- nvinfo : EIATTR_CUDA_API_VERSION
	.align		4
        /*0000*/ 	.byte	0x04, 0x37
        /*0002*/ 	.short	(.L_9 - .L_8)
.L_8:
        /*0004*/ 	.word	0x0000007c


	//----- nvinfo : EIATTR_KPARAM_INFO
	.align		4
.L_9:
        /*0008*/ 	.byte	0x04, 0x17
        /*000a*/ 	.short	(.L_11 - .L_10)
.L_10:
        /*000c*/ 	.word	0x00000000
        /*0010*/ 	.short	0x0003
        /*0012*/ 	.short	0x0018
        /*0014*/ 	.byte	0x00, 0xf0, 0x11, 0x00


	//----- nvinfo : EIATTR_KPARAM_INFO
	.align		4
.L_11:
        /*0018*/ 	.byte	0x04, 0x17
        /*001a*/ 	.short	(.L_13 - .L_12)
.L_12:
        /*001c*/ 	.word	0x00000000
        /*0020*/ 	.short	0x0002
        /*0022*/ 	.short	0x0010
        /*0024*/ 	.byte	0x00, 0xf4, 0x21, 0x00


	//----- nvinfo : EIATTR_KPARAM_INFO
	.align		4
.L_13:
        /*0028*/ 	.byte	0x04, 0x17
        /*002a*/ 	.short	(.L_15 - .L_14)
.L_14:
        /*002c*/ 	.word	0x00000000
        /*0030*/ 	.short	0x0001
        /*0032*/ 	.short	0x0008
        /*0034*/ 	.byte	0x00, 0xf4, 0x21, 0x00


	//----- nvinfo : EIATTR_KPARAM_INFO
	.align		4
.L_15:
        /*0038*/ 	.byte	0x04, 0x17
        /*003a*/ 	.short	(.L_17 - .L_16)
.L_16:
        /*003c*/ 	.word	0x00000000
        /*0040*/ 	.short	0x0000
        /*0042*/ 	.short	0x0000
        /*0044*/ 	.byte	0x00, 0xf4, 0x21, 0x00


	//----- nvinfo : EIATTR_SPARSE_MMA_MASK
	.align		4
.L_17:
        /*0048*/ 	.byte	0x03, 0x50
        /*004a*/ 	.short	0x0000


	//----- nvinfo : EIATTR_MAXREG_COUNT
	.align		4
        /*004c*/ 	.byte	0x03, 0x1b
        /*004e*/ 	.short	0x00ff


	//----- nvinfo : EIATTR_EXIT_INSTR_OFFSETS
	.align		4
        /*0050*/ 	.byte	0x04, 0x1c
        /*0052*/ 	.short	(.L_19 - .L_18)


	//   ....[0]....
.L_18:
        /*0054*/ 	.word	0x00002c60


	//----- nvinfo : EIATTR_REQNTID
	.align		4
.L_19:
        /*0058*/ 	.byte	0x04, 0x10
        /*005a*/ 	.short	(.L_21 - .L_20)
.L_20:
        /*005c*/ 	.word	0x00000080
        /*0060*/ 	.word	0x00000001
        /*0064*/ 	.word	0x00000001


	//----- nvinfo : EIATTR_CBANK_PARAM_SIZE
	.align		4
.L_21:
        /*0068*/ 	.byte	0x03, 0x19
        /*006a*/ 	.short	0x001c


	//----- nvinfo : EIATTR_PARAM_CBANK
	.align		4
        /*006c*/ 	.byte	0x04, 0x0a
        /*006e*/ 	.short	(.L_23 - .L_22)
	.align		4
.L_22:
        /*0070*/ 	.word	index@(.nv.constant0.triton_poi_fused_max_pool2d_with_indices_10)
        /*0074*/ 	.short	0x0210
        /*0076*/ 	.short	0x001c


	//----- nvinfo : EIATTR_SW_WAR
	.align		4
.L_23:
        /*0078*/ 	.byte	0x04, 0x36
        /*007a*/ 	.short	(.L_25 - .L_24)
.L_24:
        /*007c*/ 	.word	0x00000008
.L_25:


//--------------------- .nv.callgraph             --------------------------
	.section	.nv.callgraph,"",@"SHT_CUDA_CALLGRAPH"
	.align	4
	.sectionentsize	8
	.align		4
        /*0000*/ 	.word	0x00000000
	.align		4
        /*0004*/ 	.word	0xffffffff
	.align		4
        /*0008*/ 	.word	0x00000000
	.align		4
        /*000c*/ 	.word	0xfffffffe
	.align		4
        /*0010*/ 	.word	0x00000000
	.align		4
        /*0014*/ 	.word	0xfffffffd
	.align		4
        /*0018*/ 	.word	0x00000000
	.align		4
        /*001c*/ 	.word	0xfffffffc


//--------------------- .text.triton_poi_fused_max_pool2d_with_indices_10 --------------------------
	.section	.text.triton_poi_fused_max_pool2d_with_indices_10,"ax",@progbits
	.sectionflags	@"SHF_BARRIERS=1"
	.align	128
        .global         triton_poi_fused_max_pool2d_with_indices_10
        .type           triton_poi_fused_max_pool2d_with_indices_10,@function
        .size           triton_poi_fused_max_pool2d_with_indices_10,(.L_x_1 - triton_poi_fused_max_pool2d_with_indices_10)
        .other          triton_poi_fused_max_pool2d_with_indices_10,@"STO_CUDA_ENTRY STV_DEFAULT"
triton_poi_fused_max_pool2d_with_indices_10:
.text.triton_poi_fused_max_pool2d_with_indices_10:
[----:B------:R-:W0:Y:S01]  /*0000*/  LDC R1, c[0x0][0x28] ;  /* 0x00000a00ff017b82 */ /* 0x000e220000000800 */
[----:B------:R-:W1:Y:S07]  /*0010*/  S2R R0, SR_TID.X ;  /* 0x0000000000007919 */ /* 0x000e6e0000002100 */
[----:B------:R-:W2:Y:S01]  /*0020*/  LDC.64 R26, c[0x0][0x210] ;  /* 0x00008400ff1a7b82 */ /* 0x000ea20000000a00 */
[----:B------:R-:W-:Y:S02]  /*0030*/  CS2R R16, SRZ ;  /* 0x0000000000107805 */ /* 0x000fe4000001ff00 */
[----:B------:R-:W-:Y:S01]  /*0040*/  CS2R R18, SRZ ;  /* 0x0000000000127805 */ /* 0x000fe2000001ff00 */
[----:B------:R-:W3:Y:S01]  /*0050*/  S2R R2, SR_CTAID.X ;  /* 0x0000000000027919 */ /* 0x000ee20000002500 */
[----:B------:R-:W-:Y:S01]  /*0060*/  CS2R R10, SRZ ;  /* 0x00000000000a7805 */ /* 0x000fe2000001ff00 */
[----:B------:R-:W-:Y:S01]  /*0070*/  ULDC.64 UR6, c[0x0][0x208] ;  /* 0x0000820000067ab9 */ /* 0x000fe20000000a00 */
[----:B------:R-:W-:Y:S01]  /*0080*/  ULDC.64 UR4, c[0x0][0x210] ;  /* 0x0000840000047ab9 */ /* 0x000fe20000000a00 */
[----:B0-----:R-:W-:Y:S01]  /*0090*/  VIADD R1, R1, 0xfffffff8 ;  /* 0xfffffff801017836 */ /* 0x001fe20000000000 */
[----:B------:R-:W-:Y:S01]  /*00a0*/  ULDC.64 UR8, c[0x0][0x220] ;  /* 0x0000880000087ab9 */ /* 0x000fe20000000a00 */
[----:B-1----:R-:W-:-:S02]  /*00b0*/  IMAD.SHL.U32 R0, R0, 0x8, RZ ;  /* 0x0000000800007824 */ /* 0x002fc400078e00ff */
[----:B---3--:R-:W-:Y:S01]  /*00c0*/  IMAD.SHL.U32 R77, R2, 0x400, RZ ;  /* 0x00000400024d7824 */ /* 0x008fe200078e00ff */
[----:B------:R-:W-:Y:S02]  /*00d0*/  SHF.R.S32.HI R2, RZ, 0x15, R2 ;  /* 0x00000015ff027819 */ /* 0x000fe40000011402 */
[----:B------:R-:W-:Y:S02]  /*00e0*/  LOP3.LUT R0, R0, 0x3f8, RZ, 0xc0, !PT ;  /* 0x000003f800007812 */ /* 0x000fe400078ec0ff */
[----:B------:R-:W-:Y:S02]  /*00f0*/  SGXT R2, R2, 0x1 ;  /* 0x000000010202781a */ /* 0x000fe40000000200 */
[----:B------:R-:W-:-:S04]  /*0100*/  LOP3.LUT R3, R77, R0, RZ, 0xfc, !PT ;  /* 0x000000004d037212 */ /* 0x000fc800078efcff */
[CC--:B------:R-:W-:Y:S02]  /*0110*/  LEA.HI R4, R2.reuse, R3.reuse, RZ, 0x8 ;  /* 0x0000000302047211 */ /* 0x0c0fe400078f40ff */
[----:B------:R-:W-:Y:S02]  /*0120*/  LEA.HI R5, R2, R3, RZ, 0xc ;  /* 0x0000000302057211 */ /* 0x000fe400078f60ff */
[----:B------:R-:W-:Y:S02]  /*0130*/  SHF.R.S32.HI R13, RZ, 0x8, R4 ;  /* 0x00000008ff0d7819 */ /* 0x000fe40000011404 */
[----:B------:R-:W-:Y:S02]  /*0140*/  SHF.R.S32.HI R6, RZ, 0xc, R5 ;  /* 0x0000000cff067819 */ /* 0x000fe40000011405 */
[----:B------:R-:W-:Y:S02]  /*0150*/  LEA.HI R5, R13, R13, RZ, 0x4 ;  /* 0x0000000d0d057211 */ /* 0x000fe400078f20ff */
[----:B------:R-:W-:-:S02]  /*0160*/  LEA.HI R7, R6, R6, RZ, 0x4 ;  /* 0x0000000606077211 */ /* 0x000fc400078f20ff */
[----:B------:R-:W-:Y:S02]  /*0170*/  LOP3.LUT R8, R5, 0xfffffff0, RZ, 0xc0, !PT ;  /* 0xfffffff005087812 */ /* 0x000fe400078ec0ff */
[----:B------:R-:W-:Y:S02]  /*0180*/  LOP3.LUT R7, R7, 0xfffffff0, RZ, 0xc0, !PT ;  /* 0xfffffff007077812 */ /* 0x000fe400078ec0ff */
[----:B------:R-:W-:Y:S01]  /*0190*/  LOP3.LUT R4, R4, 0xffffff00, RZ, 0xc0, !PT ;  /* 0xffffff0004047812 */ /* 0x000fe200078ec0ff */
[----:B------:R-:W-:Y:S01]  /*01a0*/  IMAD.IADD R13, R13, 0x1, -R8 ;  /* 0x000000010d0d7824 */ /* 0x000fe200078e0a08 */
[----:B------:R-:W-:Y:S01]  /*01b0*/  CS2R R8, SRZ ;  /* 0x0000000000087805 */ /* 0x000fe2000001ff00 */
[C---:B------:R-:W-:Y:S02]  /*01c0*/  IMAD.IADD R20, R6.reuse, 0x1, -R7 ;  /* 0x0000000106147824 */ /* 0x040fe400078e0a07 */
[----:B------:R-:W-:Y:S01]  /*01d0*/  IMAD R30, R6, 0x20, R13 ;  /* 0x00000020061e7824 */ /* 0x000fe200078e020d */
[----:B------:R-:W-:Y:S01]  /*01e0*/  ISETP.GT.AND P0, PT, R13, RZ, PT ;  /* 0x000000ff0d00720c */ /* 0x000fe20003f04270 */
[----:B------:R-:W-:Y:S01]  /*01f0*/  IMAD.IADD R31, R3, 0x1, -R4 ;  /* 0x00000001031f7824 */ /* 0x000fe200078e0a04 */
[----:B------:R-:W-:Y:S01]  /*0200*/  ISETP.GT.AND P1, PT, R20, RZ, PT ;  /* 0x000000ff1400720c */ /* 0x000fe20003f24270 */
[----:B------:R-:W-:Y:S01]  /*0210*/  IMAD.SHL.U32 R30, R30, 0x200, RZ ;  /* 0x000002001e1e7824 */ /* 0x000fe200078e00ff */
[----:B------:R-:W-:-:S02]  /*0220*/  ISETP.GT.AND P2, PT, R20, RZ, P0 ;  /* 0x000000ff1400720c */ /* 0x000fc40000744270 */
[----:B------:R-:W-:Y:S01]  /*0230*/  ISETP.GT.AND P1, PT, R13, -0x1, P1 ;  /* 0xffffffff0d00780c */ /* 0x000fe20000f24270 */
[C---:B------:R-:W-:Y:S02]  /*0240*/  VIADD R22, R30.reuse, 0xffffdf00 ;  /* 0xffffdf001e167836 */ /* 0x040fe40000000000 */
[----:B------:R-:W-:Y:S02]  /*0250*/  VIADD R34, R30, 0xffffe000 ;  /* 0xffffe0001e227836 */ /* 0x000fe40000000000 */
[C---:B------:R-:W-:Y:S02]  /*0260*/  IMAD.IADD R4, R31.reuse, 0x1, R22 ;  /* 0x000000011f047824 */ /* 0x040fe400078e0216 */
[----:B------:R-:W-:Y:S02]  /*0270*/  IMAD.IADD R6, R31, 0x1, R34 ;  /* 0x000000011f067824 */ /* 0x000fe400078e0222 */
[----:B--2---:R-:W-:-:S04]  /*0280*/  IMAD.WIDE R4, R4, 0x4, R26 ;  /* 0x0000000404047825 */ /* 0x004fc800078e021a */
[----:B------:R-:W-:Y:S01]  /*0290*/  IMAD.WIDE R6, R6, 0x4, R26 ;  /* 0x0000000406067825 */ /* 0x000fe200078e021a */
[----:B------:R0:W2:Y:S04]  /*02a0*/  @P2 LDG.E.128 R16, desc[UR6][R4.64] ;  /* 0x0000000604102981 */ /* 0x0000a8000c1e1d00 */
[----:B------:R1:W3:Y:S01]  /*02b0*/  @P1 LDG.E.128 R8, desc[UR6][R6.64] ;  /* 0x0000000606081981 */ /* 0x0002e2000c1e1d00 */
[----:B------:R-:W-:Y:S01]  /*02c0*/  LOP3.LUT R0, R77, 0x4, R0, 0xfe, !PT ;  /* 0x000000044d007812 */ /* 0x000fe200078efe00 */
[----:B------:R-:W-:-:S03]  /*02d0*/  VIADD R38, R30, 0xffffe100 ;  /* 0xffffe1001e267836 */ /* 0x000fc60000000000 */
[----:B------:R-:W-:Y:S01]  /*02e0*/  LEA.HI R2, R2, R0, RZ, 0x8 ;  /* 0x0000000002027211 */ /* 0x000fe200078f40ff */
[----:B------:R-:W-:-:S03]  /*02f0*/  IMAD.IADD R24, R31, 0x1, R38 ;  /* 0x000000011f187824 */ /* 0x000fc600078e0226 */
[----:B0-----:R-:W-:Y:S01]  /*0300*/  LOP3.LUT R5, R2, 0xffffff00, RZ, 0xc0, !PT ;  /* 0xffffff0002057812 */ /* 0x001fe200078ec0ff */
[----:B------:R-:W-:Y:S01]  /*0310*/  IMAD.WIDE R24, R24, 0x4, R26 ;  /* 0x0000000418187825 */ /* 0x000fe200078e021a */
[----:B-1----:R-:W-:-:S03]  /*0320*/  SHF.R.S32.HI R6, RZ, 0x1f, R30 ;  /* 0x0000001fff067819 */ /* 0x002fc6000001141e */
[----:B------:R-:W-:Y:S01]  /*0330*/  IMAD.IADD R4, R0, 0x1, -R5 ;  /* 0x0000000100047824 */ /* 0x000fe200078e0a05 */
[----:B--2---:R-:W-:Y:S02]  /*0340*/  SEL R16, R16, 0xff800000, P2 ;  /* 0xff80000010107807 */ /* 0x004fe40001000000 */
[----:B------:R-:W-:Y:S02]  /*0350*/  SEL R12, R17, 0xff800000, P2 ;  /* 0xff800000110c7807 */ /* 0x000fe40001000000 */
[----:B---3--:R-:W-:Y:S02]  /*0360*/  SEL R21, R8, 0xff800000, P1 ;  /* 0xff80000008157807 */ /* 0x008fe40000800000 */
[----:B------:R-:W-:Y:S02]  /*0370*/  SEL R23, R9, 0xff800000, P1 ;  /* 0xff80000009177807 */ /* 0x000fe40000800000 */
[----:B------:R-:W-:Y:S02]  /*0380*/  FSETP.GT.AND P6, PT, R21, R16, PT ;  /* 0x000000101500720b */ /* 0x000fe40003fc4000 */
[----:B------:R-:W-:-:S02]  /*0390*/  FSETP.GT.AND P5, PT, R23, R12, PT ;  /* 0x0000000c1700720b */ /* 0x000fc40003fa4000 */
[----:B------:R-:W-:Y:S02]  /*03a0*/  SEL R18, R18, 0xff800000, P2 ;  /* 0xff80000012127807 */ /* 0x000fe40001000000 */
[----:B------:R-:W-:Y:S02]  /*03b0*/  SEL R9, R10, 0xff800000, P1 ;  /* 0xff8000000a097807 */ /* 0x000fe40000800000 */
[----:B------:R-:W-:Y:S02]  /*03c0*/  FSETP.NAN.AND P3, PT, R21, R21, PT ;  /* 0x000000151500720b */ /* 0x000fe40003f68000 */
[----:B------:R-:W-:Y:S02]  /*03d0*/  FSETP.GT.AND P4, PT, R9, R18, PT ;  /* 0x000000120900720b */ /* 0x000fe40003f84000 */
[----:B------:R-:W-:Y:S02]  /*03e0*/  SEL R2, R19, 0xff800000, P2 ;  /* 0xff80000013027807 */ /* 0x000fe40001000000 */
[----:B------:R-:W-:-:S02]  /*03f0*/  @!P6 SEL R21, R21, R16, P3 ;  /* 0x000000101515e207 */ /* 0x000fc40001800000 */
[----:B------:R-:W-:Y:S02]  /*0400*/  CS2R R16, SRZ ;  /* 0x0000000000107805 */ /* 0x000fe4000001ff00 */
[----:B------:R-:W-:Y:S02]  /*0410*/  FSETP.NAN.AND P3, PT, R23, R23, PT ;  /* 0x000000171700720b */ /* 0x000fe40003f68000 */
[----:B------:R-:W-:Y:S02]  /*0420*/  SEL R11, R11, 0xff800000, P1 ;  /* 0xff8000000b0b7807 */ /* 0x000fe40000800000 */
[----:B------:R-:W-:Y:S02]  /*0430*/  @!P5 SEL R23, R23, R12, P3 ;  /* 0x0000000c1717d207 */ /* 0x000fe40001800000 */
[----:B------:R-:W-:Y:S02]  /*0440*/  FSETP.NAN.AND P3, PT, R9, R9, PT ;  /* 0x000000090900720b */ /* 0x000fe40003f68000 */
[----:B------:R-:W-:-:S02]  /*0450*/  P2R R7, PR, RZ, 0x10 ;  /* 0x00000010ff077803 */ /* 0x000fc40000000000 */
[----:B------:R-:W-:Y:S02]  /*0460*/  @!P4 SEL R9, R9, R18, P3 ;  /* 0x000000120909c207 */ /* 0x000fe40001800000 */
[----:B------:R-:W-:Y:S02]  /*0470*/  CS2R R18, SRZ ;  /* 0x0000000000127805 */ /* 0x000fe4000001ff00 */
[----:B------:R-:W-:Y:S02]  /*0480*/  IADD3 R12, P3, R31, R30, RZ ;  /* 0x0000001e1f0c7210 */ /* 0x000fe40007f7e0ff */
[----:B------:R-:W-:Y:S02]  /*0490*/  FSETP.GT.AND P4, PT, R11, R2, PT ;  /* 0x000000020b00720b */ /* 0x000fe40003f84000 */
[----:B------:R-:W-:Y:S01]  /*04a0*/  LEA.HI.X.SX32 R15, R31, R6, 0x1, P3 ;  /* 0x000000061f0f7211 */ /* 0x000fe200018f0eff */
[----:B------:R0:W2:Y:S01]  /*04b0*/  @P1 LDG.E.128 R16, desc[UR6][R24.64] ;  /* 0x0000000618101981 */ /* 0x0000a2000c1e1d00 */
[----:B------:R-:W-:-:S02]  /*04c0*/  LEA R14, P3, R12, UR4, 0x2 ;  /* 0x000000040c0e7c11 */ /* 0x000fc4000f8610ff */
[----:B------:R-:W-:Y:S02]  /*04d0*/  P2R R10, PR, RZ, 0x20 ;  /* 0x00000020ff0a7803 */ /* 0x000fe40000000000 */
[----:B------:R-:W-:Y:S02]  /*04e0*/  LEA.HI.X R15, R12, UR5, R15, 0x2, P3 ;  /* 0x000000050c0f7c11 */ /* 0x000fe400098f140f */
[----:B------:R-:W-:Y:S01]  /*04f0*/  IADD3 R0, P3, R4, R30, RZ ;  /* 0x0000001e04007210 */ /* 0x000fe20007f7e0ff */
[----:B------:R-:W-:Y:S01]  /*0500*/  VIADD R42, R30, 0xffffff00 ;  /* 0xffffff001e2a7836 */ /* 0x000fe20000000000 */
[----:B------:R-:W-:Y:S02]  /*0510*/  ISETP.GT.AND P0, PT, R20, -0x1, P0 ;  /* 0xffffffff1400780c */ /* 0x000fe40000704270 */
[----:B------:R-:W-:Y:S02]  /*0520*/  LEA.HI.X.SX32 R5, R4, R6, 0x1, P3 ;  /* 0x0000000604057211 */ /* 0x000fe400018f0eff */
[----:B------:R-:W-:-:S02]  /*0530*/  LEA R28, P3, R0, UR4, 0x2 ;  /* 0x00000004001c7c11 */ /* 0x000fc4000f8610ff */
[----:B------:R-:W-:Y:S02]  /*0540*/  LOP3.LUT R13, R20, R13, RZ, 0xfc, !PT ;  /* 0x0000000d140d7212 */ /* 0x000fe400078efcff */
[----:B------:R-:W-:Y:S02]  /*0550*/  LEA.HI.X R29, R0, UR5, R5, 0x2, P3 ;  /* 0x00000005001d7c11 */ /* 0x000fe400098f1405 */
[C---:B------:R-:W-:Y:S02]  /*0560*/  FSETP.NAN.AND P3, PT, R11.reuse, R11, PT ;  /* 0x0000000b0b00720b */ /* 0x040fe40003f68000 */
[----:B------:R-:W-:Y:S02]  /*0570*/  P2R R5, PR, RZ, 0x10 ;  /* 0x00000010ff057803 */ /* 0x000fe40000000000 */
[----:B------:R-:W-:Y:S01]  /*0580*/  @!P4 SEL R11, R11, R2, P3 ;  /* 0x000000020b0bc207 */ /* 0x000fe20001800000 */
[----:B0-----:R-:W-:Y:S01]  /*0590*/  IMAD.IADD R24, R31, 0x1, R42 ;  /* 0x000000011f187824 */ /* 0x001fe200078e022a */
[----:B------:R-:W-:-:S02]  /*05a0*/  P2R R8, PR, RZ, 0x40 ;  /* 0x00000040ff087803 */ /* 0x000fc40000000000 */
[----:B--2---:R-:W-:-:S04]  /*05b0*/  SEL R32, R19, 0xff800000, P1 ;  /* 0xff80000013207807 */ /* 0x004fc80000800000 */
[-C--:B------:R-:W-:Y:S02]  /*05c0*/  FSETP.NAN.AND P3, PT, R32, R32.reuse, PT ;  /* 0x000000202000720b */ /* 0x080fe40003f68000 */
[----:B------:R-:W-:Y:S02]  /*05d0*/  FSETP.GEU.AND P4, PT, R11, R32, PT ;  /* 0x000000200b00720b */ /* 0x000fe40003f8e000 */
[----:B------:R-:W-:Y:S02]  /*05e0*/  SEL R26, R18, 0xff800000, P1 ;  /* 0xff800000121a7807 */ /* 0x000fe40000800000 */
[----:B------:R-:W-:-:S07]  /*05f0*/  P2R R12, PR, RZ, 0x10 ;  /* 0x00000010ff0c7803 */ /* 0x000fce0000000000 */
[----:B------:R-:W-:Y:S02]  /*0600*/  @!P3 SEL R32, R32, R11, !P4 ;  /* 0x0000000b2020b207 */ /* 0x000fe40006000000 */
[----:B------:R-:W-:-:S04]  /*0610*/  FSETP.GEU.AND P4, PT, R9, R26, PT ;  /* 0x0000001a0900720b */ /* 0x000fc80003f8e000 */
[----:B------:R-:W-:-:S05]  /*0620*/  P2R R11, PR, RZ, 0x10 ;  /* 0x00000010ff0b7803 */ /* 0x000fca0000000000 */
[----:B------:R0:W-:Y:S02]  /*0630*/  STL.64 [R1], R10 ;  /* 0x0000000a01007387 */ /* 0x0001e40000100a00 */
[----:B0-----:R-:W0:Y:S01]  /*0640*/  LDC.64 R10, c[0x0][0x210] ;  /* 0x00008400ff0a7b82 */ /* 0x001e220000000a00 */
[----:B------:R-:W-:Y:S02]  /*0650*/  SEL R2, R17, 0xff800000, P1 ;  /* 0xff80000011027807 */ /* 0x000fe40000800000 */
[----:B------:R-:W-:Y:S02]  /*0660*/  CS2R R18, SRZ ;  /* 0x0000000000127805 */ /* 0x000fe4000001ff00 */
[----:B------:R-:W-:Y:S02]  /*0670*/  SEL R0, R16, 0xff800000, P1 ;  /* 0xff80000010007807 */ /* 0x000fe40000800000 */
[----:B------:R-:W-:Y:S01]  /*0680*/  CS2R R16, SRZ ;  /* 0x0000000000107805 */ /* 0x000fe2000001ff00 */
[----:B0-----:R-:W-:-:S05]  /*0690*/  IMAD.WIDE R24, R24, 0x4, R10 ;  /* 0x0000000418187825 */ /* 0x001fca00078e020a */
[----:B------:R-:W2:Y:S01]  /*06a0*/  @P0 LDG.E.128 R16, desc[UR6][R24.64] ;  /* 0x0000000618100981 */ /* 0x000ea2000c1e1d00 */
[----:B------:R-:W-:-:S13]  /*06b0*/  FSETP.NAN.AND P3, PT, R26, R26, PT ;  /* 0x0000001a1a00720b */ /* 0x000fda0003f68000 */
[----:B------:R-:W-:Y:S02]  /*06c0*/  @!P3 SEL R26, R26, R9, !P4 ;  /* 0x000000091a1ab207 */ /* 0x000fe40006000000 */
[-C--:B------:R-:W-:Y:S02]  /*06d0*/  FSETP.NAN.AND P3, PT, R2, R2.reuse, PT ;  /* 0x000000020200720b */ /* 0x080fe40003f68000 */
[----:B------:R-:W-:Y:S02]  /*06e0*/  FSETP.GEU.AND P4, PT, R23, R2, PT ;  /* 0x000000021700720b */ /* 0x000fe40003f8e000 */
[----:B------:R-:W-:-:S09]  /*06f0*/  ISETP.GT.AND P5, PT, R13, -0x1, PT ;  /* 0xffffffff0d00780c */ /* 0x000fd20003fa4270 */
[----:B------:R-:W-:Y:S02]  /*0700*/  @!P3 SEL R2, R2, R23, !P4 ;  /* 0x000000170202b207 */ /* 0x000fe40006000000 */
[-C--:B------:R-:W-:Y:S02]  /*0710*/  FSETP.NAN.AND P3, PT, R0, R0.reuse, PT ;  /* 0x000000000000720b */ /* 0x080fe40003f68000 */
[----:B------:R-:W-:Y:S01]  /*0720*/  P2R R9, PR, RZ, 0x10 ;  /* 0x00000010ff097803 */ /* 0x000fe20000000000 */
[----:B------:R-:W-:Y:S01]  /*0730*/  IMAD.IADD R20, R31, 0x1, R30 ;  /* 0x000000011f147824 */ /* 0x000fe200078e021e */
[----:B------:R-:W-:-:S09]  /*0740*/  FSETP.GEU.AND P4, PT, R21, R0, PT ;  /* 0x000000001500720b */ /* 0x000fd20003f8e000 */
[----:B------:R-:W-:Y:S01]  /*0750*/  @!P3 SEL R0, R0, R21, !P4 ;  /* 0x000000150000b207 */ /* 0x000fe20006000000 */
[----:B------:R-:W-:Y:S01]  /*0760*/  IMAD.WIDE R20, R20, 0x4, R10 ;  /* 0x0000000414147825 */ /* 0x000fe200078e020a */
[----:B--2---:R-:W-:Y:S02]  /*0770*/  SEL R23, R16, 0xff800000, P0 ;  /* 0xff80000010177807 */ /* 0x004fe40000000000 */
[----:B------:R-:W-:Y:S02]  /*0780*/  SEL R27, R17, 0xff800000, P0 ;  /* 0xff800000111b7807 */ /* 0x000fe40000000000 */
[----:B------:R-:W-:Y:S02]  /*0790*/  CS2R R16, SRZ ;  /* 0x0000000000107805 */ /* 0x000fe4000001ff00 */
[----:B------:R-:W-:Y:S02]  /*07a0*/  SEL R33, R18, 0xff800000, P0 ;  /* 0xff80000012217807 */ /* 0x000fe40000000000 */
[----:B------:R-:W-:-:S02]  /*07b0*/  SEL R25, R19, 0xff800000, P0 ;  /* 0xff80000013197807 */ /* 0x000fc40000000000 */
[----:B------:R-:W-:-:S06]  /*07c0*/  CS2R R18, SRZ ;  /* 0x0000000000127805 */ /* 0x000fcc000001ff00 */
[----:B------:R-:W2:Y:S01]  /*07d0*/  @P5 LDG.E.128 R16, desc[UR6][R20.64] ;  /* 0x0000000614105981 */ /* 0x000ea2000c1e1d00 */
[-C--:B------:R-:W-:Y:S02]  /*07e0*/  FSETP.NAN.AND P3, PT, R23, R23.reuse, PT ;  /* 0x000000171700720b */ /* 0x080fe40003f68000 */
[----:B------:R-:W-:Y:S02]  /*07f0*/  P2R R6, PR, RZ, 0x10 ;  /* 0x00000010ff067803 */ /* 0x000fe40000000000 */
[----:B------:R-:W-:-:S09]  /*0800*/  FSETP.GEU.AND P4, PT, R0, R23, PT ;  /* 0x000000170000720b */ /* 0x000fd20003f8e000 */
[----:B------:R-:W-:Y:S02]  /*0810*/  @!P3 SEL R23, R23, R0, !P4 ;  /* 0x000000001717b207 */ /* 0x000fe40006000000 */
        /* <DEDUP_REMOVED lines=12> */
[----:B--2---:R-:W-:Y:S02]  /*08e0*/  SEL R32, R19, 0xff800000, P5 ;  /* 0xff80000013207807 */ /* 0x004fe40002800000 */
[----:B------:R-:W-:Y:S02]  /*08f0*/  SEL R26, R18, 0xff800000, P5 ;  /* 0xff800000121a7807 */ /* 0x000fe40002800000 */
[----:B------:R-:W-:Y:S02]  /*0900*/  CS2R R18, SRZ ;  /* 0x0000000000127805 */ /* 0x000fe4000001ff00 */
[----:B------:R-:W-:Y:S02]  /*0910*/  SEL R24, R17, 0xff800000, P5 ;  /* 0xff80000011187807 */ /* 0x000fe40002800000 */
[----:B------:R-:W-:-:S02]  /*0920*/  SEL R20, R16, 0xff800000, P5 ;  /* 0xff80000010147807 */ /* 0x000fc40002800000 */
[----:B------:R-:W-:-:S06]  /*0930*/  CS2R R16, SRZ ;  /* 0x0000000000107805 */ /* 0x000fcc000001ff00 */
[----:B------:R0:W2:Y:S01]  /*0940*/  @P5 LDG.E.128 R16, desc[UR6][R14.64+0x400] ;  /* 0x000400060e105981 */ /* 0x0000a2000c1e1d00 */
        /* <DEDUP_REMOVED lines=12> */
[-C--:B------:R-:W-:Y:S01]  /*0a10*/  FSETP.NAN.AND P3, PT, R20, R20.reuse, PT ;  /* 0x000000141400720b */ /* 0x080fe20003f68000 */
[----:B------:R-:W-:Y:S01]  /*0a20*/  VIADD R36, R30, 0x1f00 ;  /* 0x00001f001e247836 */ /* 0x000fe20000000000 */
[----:B------:R-:W-:Y:S02]  /*0a30*/  P2R R69, PR, RZ, 0x10 ;  /* 0x00000010ff457803 */ /* 0x000fe40000000000 */
[----:B------:R-:W-:Y:S01]  /*0a40*/  FSETP.GEU.AND P4, PT, R23, R20, PT ;  /* 0x000000141700720b */ /* 0x000fe20003f8e000 */
[----:B0-----:R-:W-:-:S04]  /*0a50*/  IMAD.IADD R14, R31, 0x1, R36 ;  /* 0x000000011f0e7824 */ /* 0x001fc800078e0224 */
[----:B------:R-:W-:-:S04]  /*0a60*/  IMAD.WIDE R14, R14, 0x4, R10 ;  /* 0x000000040e0e7825 */ /* 0x000fc800078e020a */
[----:B------:R-:W-:Y:S02]  /*0a70*/  @!P3 SEL R20, R20, R23, !P4 ;  /* 0x000000171414b207 */ /* 0x000fe40006000000 */
        /* <DEDUP_REMOVED lines=23> */
[----:B------:R-:W-:Y:S01]  /*0bf0*/  P2R R67, PR, RZ, 0x10 ;  /* 0x00000010ff437803 */ /* 0x000fe20000000000 */
[----:B------:R-:W-:-:S04]  /*0c00*/  VIADD R35, R30, 0x2000 ;  /* 0x000020001e237836 */ /* 0x000fc80000000000 */
[----:B------:R-:W-:Y:S01]  /*0c10*/  IMAD.IADD R20, R31, 0x1, R35 ;  /* 0x000000011f147824 */ /* 0x000fe200078e0223 */
[----:B--2---:R-:W-:-:S04]  /*0c20*/  SEL R40, R19, 0xff800000, P0 ;  /* 0xff80000013287807 */ /* 0x004fc80000000000 */
[-C--:B------:R-:W-:Y:S02]  /*0c30*/  FSETP.NAN.AND P3, PT, R40, R40.reuse, PT ;  /* 0x000000282800720b */ /* 0x080fe40003f68000 */
[----:B------:R-:W-:Y:S02]  /*0c40*/  FSETP.GEU.AND P4, PT, R13, R40, PT ;  /* 0x000000280d00720b */ /* 0x000fe40003f8e000 */
[----:B------:R-:W-:-:S09]  /*0c50*/  SEL R32, R18, 0xff800000, P0 ;  /* 0xff80000012207807 */ /* 0x000fd20000000000 */
[----:B------:R-:W-:Y:S02]  /*0c60*/  @!P3 SEL R40, R40, R13, !P4 ;  /* 0x0000000d2828b207 */ /* 0x000fe40006000000 */
[-C--:B------:R-:W-:Y:S02]  /*0c70*/  FSETP.NAN.AND P3, PT, R32, R32.reuse, PT ;  /* 0x000000202000720b */ /* 0x080fe40003f68000 */
[----:B------:R-:W-:Y:S02]  /*0c80*/  P2R R54, PR, RZ, 0x10 ;  /* 0x00000010ff367803 */ /* 0x000fe40000000000 */
[----:B------:R-:W-:-:S09]  /*0c90*/  FSETP.GEU.AND P4, PT, R25, R32, PT ;  /* 0x000000201900720b */ /* 0x000fd20003f8e000 */
[----:B------:R-:W-:Y:S02]  /*0ca0*/  @!P3 SEL R32, R32, R25, !P4 ;  /* 0x000000192020b207 */ /* 0x000fe40006000000 */
[----:B------:R-:W-:-:S04]  /*0cb0*/  SEL R25, R17, 0xff800000, P0 ;  /* 0xff80000011197807 */ /* 0x000fc80000000000 */
[-C--:B------:R-:W-:Y:S02]  /*0cc0*/  FSETP.NAN.AND P3, PT, R25, R25.reuse, PT ;  /* 0x000000191900720b */ /* 0x080fe40003f68000 */
[----:B------:R-:W-:Y:S02]  /*0cd0*/  P2R R13, PR, RZ, 0x10 ;  /* 0x00000010ff0d7803 */ /* 0x000fe40000000000 */
[----:B------:R-:W-:-:S09]  /*0ce0*/  FSETP.GEU.AND P4, PT, R23, R25, PT ;  /* 0x000000191700720b */ /* 0x000fd20003f8e000 */
[----:B------:R-:W-:Y:S02]  /*0cf0*/  @!P3 SEL R25, R25, R23, !P4 ;  /* 0x000000171919b207 */ /* 0x000fe40006000000 */
[----:B------:R-:W-:-:S04]  /*0d00*/  SEL R23, R16, 0xff800000, P0 ;  /* 0xff80000010177807 */ /* 0x000fc80000000000 */
[-C--:B------:R-:W-:Y:S02]  /*0d10*/  FSETP.NAN.AND P3, PT, R23, R23.reuse, PT ;  /* 0x000000171700720b */ /* 0x080fe40003f68000 */
[----:B------:R-:W-:Y:S02]  /*0d20*/  P2R R14, PR, RZ, 0x10 ;  /* 0x00000010ff0e7803 */ /* 0x000fe40000000000 */
[----:B------:R-:W-:Y:S02]  /*0d30*/  FSETP.GEU.AND P4, PT, R21, R23, PT ;  /* 0x000000171500720b */ /* 0x000fe40003f8e000 */
[----:B------:R-:W-:Y:S02]  /*0d40*/  CS2R R16, SRZ ;  /* 0x0000000000107805 */ /* 0x000fe4000001ff00 */
[----:B------:R-:W-:-:S05]  /*0d50*/  CS2R R18, SRZ ;  /* 0x0000000000127805 */ /* 0x000fca000001ff00 */
[----:B------:R-:W-:Y:S01]  /*0d60*/  @!P3 SEL R23, R23, R21, !P4 ;  /* 0x000000151717b207 */ /* 0x000fe20006000000 */
[----:B------:R-:W-:-:S05]  /*0d70*/  IMAD.WIDE R20, R20, 0x4, R10 ;  /* 0x0000000414147825 */ /* 0x000fca00078e020a */
[----:B------:R0:W2:Y:S01]  /*0d80*/  @P5 LDG.E.128 R16, desc[UR6][R20.64] ;  /* 0x0000000614105981 */ /* 0x0000a2000c1e1d00 */
[----:B------:R-:W-:Y:S02]  /*0d90*/  P2R R15, PR, RZ, 0x10 ;  /* 0x00000010ff0f7803 */ /* 0x000fe40000000000 */
[----:B0-----:R-:W-:Y:S02]  /*0da0*/  CS2R R20, SRZ ;  /* 0x0000000000147805 */ /* 0x001fe4000001ff00 */
        /* <DEDUP_REMOVED lines=13> */
[----:B------:R-:W-:Y:S01]  /*0e80*/  @!P3 SEL R25, R25, R32, !P4 ;  /* 0x000000201919b207 */ /* 0x000fe20006000000 */
[----:B------:R-:W-:Y:S01]  /*0e90*/  IMAD.IADD R32, R4, 0x1, R22 ;  /* 0x0000000104207824 */ /* 0x000fe200078e0216 */
[----:B------:R-:W-:-:S03]  /*0ea0*/  CS2R R22, SRZ ;  /* 0x0000000000167805 */ /* 0x000fc6000001ff00 */
[----:B------:R-:W-:-:S05]  /*0eb0*/  IMAD.WIDE R32, R32, 0x4, R10 ;  /* 0x0000000420207825 */ /* 0x000fca00078e020a */
[----:B------:R0:W2:Y:S01]  /*0ec0*/  @P2 LDG.E.128 R20, desc[UR6][R32.64] ;  /* 0x0000000620142981 */ /* 0x0000a2000c1e1d00 */
[----:B------:R-:W-:-:S04]  /*0ed0*/  SEL R19, R19, 0xff800000, P5 ;  /* 0xff80000013137807 */ /* 0x000fc80002800000 */
[-C--:B------:R-:W-:Y:S02]  /*0ee0*/  FSETP.NAN.AND P3, PT, R19, R19.reuse, PT ;  /* 0x000000131300720b */ /* 0x080fe40003f68000 */
[----:B------:R-:W-:Y:S02]  /*0ef0*/  P2R R18, PR, RZ, 0x10 ;  /* 0x00000010ff127803 */ /* 0x000fe40000000000 */
[----:B------:R-:W-:Y:S01]  /*0f00*/  FSETP.GEU.AND P4, PT, R40, R19, PT ;  /* 0x000000132800720b */ /* 0x000fe20003f8e000 */
[----:B------:R-:W-:-:S04]  /*0f10*/  IMAD.IADD R34, R4, 0x1, R34 ;  /* 0x0000000104227824 */ /* 0x000fc800078e0222 */
[----:B0-----:R-:W-:-:S04]  /*0f20*/  IMAD.WIDE R32, R34, 0x4, R10 ;  /* 0x0000000422207825 */ /* 0x001fc800078e020a */
        /* <DEDUP_REMOVED lines=8> */
[----:B------:R-:W-:-:S04]  /*0fb0*/  IMAD.IADD R38, R4, 0x1, R38 ;  /* 0x0000000104267824 */ /* 0x000fc800078e0226 */
[----:B------:R-:W-:Y:S01]  /*0fc0*/  IMAD.WIDE R38, R38, 0x4, R10 ;  /* 0x0000000426267825 */ /* 0x000fe200078e020a */
[----:B------:R-:W-:Y:S02]  /*0fd0*/  P2R R27, PR, RZ, 0x10 ;  /* 0x00000010ff1b7803 */ /* 0x000fe40000000000 */
[----:B--2---:R-:W-:Y:S02]  /*0fe0*/  SEL R44, R21, 0xff800000, P1 ;  /* 0xff800000152c7807 */ /* 0x004fe40000800000 */
[----:B------:R-:W-:Y:S02]  /*0ff0*/  SEL R45, R22, 0xff800000, P1 ;  /* 0xff800000162d7807 */ /* 0x000fe40000800000 */
[----:B------:R-:W-:Y:S02]  /*1000*/  SEL R41, R23, 0xff800000, P1 ;  /* 0xff80000017297807 */ /* 0x000fe40000800000 */
[----:B------:R-:W-:Y:S02]  /*1010*/  CS2R R22, SRZ ;  /* 0x0000000000167805 */ /* 0x000fe4000001ff00 */
[----:B------:R-:W-:-:S02]  /*1020*/  SEL R43, R20, 0xff800000, P1 ;  /* 0xff800000142b7807 */ /* 0x000fc40000800000 */
[----:B------:R-:W-:-:S06]  /*1030*/  CS2R R20, SRZ ;  /* 0x0000000000147805 */ /* 0x000fcc000001ff00 */
[----:B------:R-:W2:Y:S01]  /*1040*/  @P1 LDG.E.128 R20, desc[UR6][R38.64] ;  /* 0x0000000626141981 */ /* 0x000ea2000c1e1d00 */
[C---:B------:R-:W-:Y:S02]  /*1050*/  FSETP.GT.AND P4, PT, R44.reuse, R37, PT ;  /* 0x000000252c00720b */ /* 0x040fe40003f84000 */
[----:B------:R-:W-:Y:S02]  /*1060*/  FSETP.GT.AND P3, PT, R45, R46, PT ;  /* 0x0000002e2d00720b */ /* 0x000fe40003f64000 */
[----:B------:R-:W-:Y:S02]  /*1070*/  FSETP.NAN.AND P2, PT, R44, R44, PT ;  /* 0x0000002c2c00720b */ /* 0x000fe40003f48000 */
[----:B------:R-:W-:-:S07]  /*1080*/  P2R R33, PR, RZ, 0x8 ;  /* 0x00000008ff217803 */ /* 0x000fce0000000000 */
[----:B------:R-:W-:Y:S02]  /*1090*/  @!P4 SEL R44, R44, R37, P2 ;  /* 0x000000252c2cc207 */ /* 0x000fe40001000000 */
[----:B------:R-:W-:-:S04]  /*10a0*/  FSETP.NAN.AND P2, PT, R45, R45, PT ;  /* 0x0000002d2d00720b */ /* 0x000fc80003f48000 */
[----:B------:R-:W-:Y:S02]  /*10b0*/  @!P3 SEL R45, R45, R46, P2 ;  /* 0x0000002e2d2db207 */ /* 0x000fe40001000000 */
[C---:B------:R-:W-:Y:S02]  /*10c0*/  FSETP.GT.AND P3, PT, R41.reuse, R48, PT ;  /* 0x000000302900720b */ /* 0x040fe40003f64000 */
[----:B------:R-:W-:Y:S02]  /*10d0*/  FSETP.NAN.AND P2, PT, R41, R41, PT ;  /* 0x000000292900720b */ /* 0x000fe40003f48000 */
[----:B------:R-:W-:-:S09]  /*10e0*/  P2R R34, PR, RZ, 0x8 ;  /* 0x00000008ff227803 */ /* 0x000fd20000000000 */
[----:B------:R-:W-:Y:S02]  /*10f0*/  @!P3 SEL R41, R41, R48, P2 ;  /* 0x000000302929b207 */ /* 0x000fe40001000000 */
[C---:B------:R-:W-:Y:S02]  /*1100*/  FSETP.GT.AND P3, PT, R43.reuse, R40, PT ;  /* 0x000000282b00720b */ /* 0x040fe40003f64000 */
[----:B------:R-:W-:Y:S02]  /*1110*/  FSETP.NAN.AND P2, PT, R43, R43, PT ;  /* 0x0000002b2b00720b */ /* 0x000fe40003f48000 */
[----:B------:R-:W-:-:S09]  /*1120*/  P2R R37, PR, RZ, 0x8 ;  /* 0x00000008ff257803 */ /* 0x000fd20000000000 */
[----:B------:R-:W-:Y:S01]  /*1130*/  @!P3 SEL R43, R43, R40, P2 ;  /* 0x000000282b2bb207 */ /* 0x000fe20001000000 */
[----:B------:R-:W-:Y:S01]  /*1140*/  IMAD.IADD R42, R4, 0x1, R42 ;  /* 0x00000001042a7824 */ /* 0x000fe200078e022a */
[----:B--2---:R-:W-:Y:S02]  /*1150*/  SEL R48, R23, 0xff800000, P1 ;  /* 0xff80000017307807 */ /* 0x004fe40000800000 */
[----:B------:R-:W-:Y:S02]  /*1160*/  SEL R46, R20, 0xff800000, P1 ;  /* 0xff800000142e7807 */ /* 0x000fe40000800000 */
[----:B------:R-:W-:Y:S02]  /*1170*/  SEL R47, R21, 0xff800000, P1 ;  /* 0xff800000152f7807 */ /* 0x000fe40000800000 */
[----:B------:R-:W-:Y:S02]  /*1180*/  SEL R52, R22, 0xff800000, P1 ;  /* 0xff80000016347807 */ /* 0x000fe40000800000 */
[----:B------:R-:W-:-:S02]  /*1190*/  FSETP.NAN.AND P1, PT, R48, R48, PT ;  /* 0x000000303000720b */ /* 0x000fc40003f28000 */
[----:B------:R-:W-:-:S11]  /*11a0*/  FSETP.GEU.AND P3, PT, R41, R48, PT ;  /* 0x000000302900720b */ /* 0x000fd60003f6e000 */
[----:B------:R-:W-:Y:S02]  /*11b0*/  @!P1 SEL R48, R48, R41, !P3 ;  /* 0x0000002930309207 */ /* 0x000fe40005800000 */
[-C--:B------:R-:W-:Y:S02]  /*11c0*/  FSETP.NAN.AND P1, PT, R52, R52.reuse, PT ;  /* 0x000000343400720b */ /* 0x080fe40003f28000 */
[----:B------:R-:W-:-:S11]  /*11d0*/  FSETP.GEU.AND P2, PT, R45, R52, PT ;  /* 0x000000342d00720b */ /* 0x000fd60003f4e000 */
[----:B------:R-:W-:Y:S02]  /*11e0*/  @!P1 SEL R52, R52, R45, !P2 ;  /* 0x0000002d34349207 */ /* 0x000fe40005000000 */
[-C--:B------:R-:W-:Y:S02]  /*11f0*/  FSETP.NAN.AND P1, PT, R46, R46.reuse, PT ;  /* 0x0000002e2e00720b */ /* 0x080fe40003f28000 */
[----:B------:R-:W-:Y:S02]  /*1200*/  P2R R41, PR, RZ, 0x4 ;  /* 0x00000004ff297803 */ /* 0x000fe40000000000 */
[----:B------:R-:W-:Y:S02]  /*1210*/  FSETP.GEU.AND P2, PT, R43, R46, PT ;  /* 0x0000002e2b00720b */ /* 0x000fe40003f4e000 */
[----:B------:R-:W-:Y:S02]  /*1220*/  CS2R R20, SRZ ;  /* 0x0000000000147805 */ /* 0x000fe4000001ff00 */
[----:B------:R-:W-:-:S05]  /*1230*/  CS2R R22, SRZ ;  /* 0x0000000000167805 */ /* 0x000fca000001ff00 */
[----:B------:R-:W-:Y:S01]  /*1240*/  @!P1 SEL R46, R46, R43, !P2 ;  /* 0x0000002b2e2e9207 */ /* 0x000fe20005000000 */
[----:B------:R-:W-:-:S05]  /*1250*/  IMAD.WIDE R42, R42, 0x4, R10 ;  /* 0x000000042a2a7825 */ /* 0x000fca00078e020a */
[----:B------:R0:W2:Y:S02]  /*1260*/  @P0 LDG.E.128 R20, desc[UR6][R42.64] ;  /* 0x000000062a140981 */ /* 0x0000a4000c1e1d00 */
[----:B0-----:R-:W-:-:S04]  /*1270*/  IMAD.IADD R42, R4, 0x1, R30 ;  /* 0x00000001042a7824 */ /* 0x001fc800078e021e */
[----:B------:R-:W-:Y:S01]  /*1280*/  IMAD.WIDE R42, R42, 0x4, R10 ;  /* 0x000000042a2a7825 */ /* 0x000fe200078e020a */
[-C--:B------:R-:W-:Y:S02]  /*1290*/  FSETP.NAN.AND P1, PT, R47, R47.reuse, PT ;  /* 0x0000002f2f00720b */ /* 0x080fe40003f28000 */
[----:B------:R-:W-:Y:S02]  /*12a0*/  P2R R38, PR, RZ, 0x4 ;  /* 0x00000004ff267803 */ /* 0x000fe40000000000 */
[----:B------:R-:W-:-:S09]  /*12b0*/  FSETP.GEU.AND P2, PT, R44, R47, PT ;  /* 0x0000002f2c00720b */ /* 0x000fd20003f4e000 */
[----:B------:R-:W-:Y:S02]  /*12c0*/  @!P1 SEL R47, R47, R44, !P2 ;  /* 0x0000002c2f2f9207 */ /* 0x000fe40005000000 */
[----:B------:R-:W-:Y:S02]  /*12d0*/  P2R R39, PR, RZ, 0x4 ;  /* 0x00000004ff277803 */ /* 0x000fe40000000000 */
[----:B--2---:R-:W-:Y:S02]  /*12e0*/  SEL R50, R20, 0xff800000, P0 ;  /* 0xff80000014327807 */ /* 0x004fe40000000000 */
[----:B------:R-:W-:Y:S02]  /*12f0*/  SEL R49, R21, 0xff800000, P0 ;  /* 0xff80000015317807 */ /* 0x000fe40000000000 */
[----:B------:R-:W-:Y:S02]  /*1300*/  CS2R R20, SRZ ;  /* 0x0000000000147805 */ /* 0x000fe4000001ff00 */
[----:B------:R-:W-:-:S02]  /*1310*/  SEL R51, R22, 0xff800000, P0 ;  /* 0xff80000016337807 */ /* 0x000fc40000000000 */
[----:B------:R-:W-:Y:S02]  /*1320*/  SEL R53, R23, 0xff800000, P0 ;  /* 0xff80000017357807 */ /* 0x000fe40000000000 */
[----:B------:R-:W-:-:S06]  /*1330*/  CS2R R22, SRZ ;  /* 0x0000000000167805 */ /* 0x000fcc000001ff00 */
[----:B------:R-:W2:Y:S01]  /*1340*/  @P5 LDG.E.128 R20, desc[UR6][R42.64] ;  /* 0x000000062a145981 */ /* 0x000ea2000c1e1d00 */
[-C--:B------:R-:W-:Y:S02]  /*1350*/  FSETP.NAN.AND P1, PT, R50, R50.reuse, PT ;  /* 0x000000323200720b */ /* 0x080fe40003f28000 */
[----:B------:R-:W-:-:S11]  /*1360*/  FSETP.GEU.AND P2, PT, R46, R50, PT ;  /* 0x000000322e00720b */ /* 0x000fd60003f4e000 */
        /* <DEDUP_REMOVED lines=13> */
[----:B------:R-:W-:Y:S02]  /*1440*/  P2R R47, PR, RZ, 0x4 ;  /* 0x00000004ff2f7803 */ /* 0x000fe40000000000 */
[----:B--2---:R-:W-:-:S04]  /*1450*/  SEL R60, R23, 0xff800000, P5 ;  /* 0xff800000173c7807 */ /* 0x004fc80002800000 */
[-C--:B------:R-:W-:Y:S02]  /*1460*/  FSETP.NAN.AND P1, PT, R60, R60.reuse, PT ;  /* 0x0000003c3c00720b */ /* 0x080fe40003f28000 */
[----:B------:R-:W-:-:S11]  /*1470*/  FSETP.GEU.AND P2, PT, R53, R60, PT ;  /* 0x0000003c3500720b */ /* 0x000fd60003f4e000 */
[----:B------:R-:W-:Y:S02]  /*1480*/  @!P1 SEL R60, R60, R53, !P2 ;  /* 0x000000353c3c9207 */ /* 0x000fe40005000000 */
[----:B------:R-:W-:-:S04]  /*1490*/  SEL R53, R22, 0xff800000, P5 ;  /* 0xff80000016357807 */ /* 0x000fc80002800000 */
[-C--:B------:R-:W-:Y:S02]  /*14a0*/  FSETP.NAN.AND P1, PT, R53, R53.reuse, PT ;  /* 0x000000353500720b */ /* 0x080fe40003f28000 */
[----:B------:R-:W-:Y:S02]  /*14b0*/  P2R R42, PR, RZ, 0x4 ;  /* 0x00000004ff2a7803 */ /* 0x000fe40000000000 */
[----:B------:R-:W-:Y:S02]  /*14c0*/  FSETP.GEU.AND P2, PT, R51, R53, PT ;  /* 0x000000353300720b */ /* 0x000fe40003f4e000 */
[----:B------:R-:W-:Y:S02]  /*14d0*/  CS2R R22, SRZ ;  /* 0x0000000000167805 */ /* 0x000fe4000001ff00 */
[----:B------:R-:W-:-:S05]  /*14e0*/  SEL R52, R21, 0xff800000, P5 ;  /* 0xff80000015347807 */ /* 0x000fca0002800000 */
[----:B------:R-:W-:Y:S02]  /*14f0*/  @!P1 SEL R53, R53, R51, !P2 ;  /* 0x0000003335359207 */ /* 0x000fe40005000000 */
[----:B------:R-:W-:Y:S02]  /*1500*/  SEL R51, R20, 0xff800000, P5 ;  /* 0xff80000014337807 */ /* 0x000fe40002800000 */
[----:B------:R-:W-:-:S06]  /*1510*/  CS2R R20, SRZ ;  /* 0x0000000000147805 */ /* 0x000fcc000001ff00 */
[----:B------:R0:W2:Y:S02]  /*1520*/  @P5 LDG.E.128 R20, desc[UR6][R28.64+0x400] ;  /* 0x000400061c145981 */ /* 0x0000a4000c1e1d00 */
[----:B0-----:R-:W-:-:S04]  /*1530*/  IMAD.IADD R28, R4, 0x1, R36 ;  /* 0x00000001041c7824 */ /* 0x001fc800078e0224 */
[----:B------:R-:W-:Y:S01]  /*1540*/  IMAD.WIDE R28, R28, 0x4, R10 ;  /* 0x000000041c1c7825 */ /* 0x000fe200078e020a */
        /* <DEDUP_REMOVED lines=29> */
[----:B------:R-:W-:Y:S01]  /*1720*/  FSETP.GEU.AND P2, PT, R60, R61, PT ;  /* 0x0000003d3c00720b */ /* 0x000fe20003f4e000 */
[----:B0-----:R-:W-:-:S04]  /*1730*/  IMAD.IADD R28, R4, 0x1, R35 ;  /* 0x00000001041c7824 */ /* 0x001fc800078e0223 */
[----:B------:R-:W-:-:S04]  /*1740*/  IMAD.WIDE R28, R28, 0x4, R10 ;  /* 0x000000041c1c7825 */ /* 0x000fc800078e020a */
[----:B------:R-:W-:Y:S02]  /*1750*/  @!P1 SEL R61, R61, R60, !P2 ;  /* 0x0000003c3d3d9207 */ /* 0x000fe40005000000 */
[----:B------:R-:W-:Y:S02]  /*1760*/  P2R R40, PR, RZ, 0x8 ;  /* 0x00000008ff287803 */ /* 0x000fe40000000000 */
[----:B------:R-:W-:Y:S01]  /*1770*/  P2R R32, PR, RZ, 0x10 ;  /* 0x00000010ff207803 */ /* 0x000fe20000000000 */
[----:B------:R-:W-:Y:S01]  /*1780*/  VIADD R30, R30, 0x2100 ;  /* 0x000021001e1e7836 */ /* 0x000fe20000000000 */
[----:B--2---:R-:W-:Y:S01]  /*1790*/  SEL R70, R23, 0xff800000, P0 ;  /* 0xff80000017467807 */ /* 0x004fe20000000000 */
[----:B------:R-:W2:Y:S01]  /*17a0*/  LDL.LU.64 R10, [R1] ;  /* 0x00000000010a7983 */ /* 0x000ea20000300a00 */
[----:B------:R-:W-:Y:S02]  /*17b0*/  SEL R62, R20, 0xff800000, P0 ;  /* 0xff800000143e7807 */ /* 0x000fe40000000000 */
[----:B------:R-:W-:-:S02]  /*17c0*/  SEL R60, R21, 0xff800000, P0 ;  /* 0xff800000153c7807 */ /* 0x000fc40000000000 */
[----:B------:R-:W-:Y:S02]  /*17d0*/  CS2R R20, SRZ ;  /* 0x0000000000147805 */ /* 0x000fe4000001ff00 */
[----:B------:R-:W-:Y:S02]  /*17e0*/  SEL R59, R22, 0xff800000, P0 ;  /* 0xff800000163b7807 */ /* 0x000fe40000000000 */
[----:B------:R-:W-:-:S06]  /*17f0*/  CS2R R22, SRZ ;  /* 0x0000000000167805 */ /* 0x000fcc000001ff00 */
[----:B------:R0:W3:Y:S01]  /*1800*/  @P5 LDG.E.128 R20, desc[UR6][R28.64] ;  /* 0x000000061c145981 */ /* 0x0000e2000c1e1d00 */
[-C--:B------:R-:W-:Y:S02]  /*1810*/  FSETP.NAN.AND P0, PT, R70, R70.reuse, PT ;  /* 0x000000464600720b */ /* 0x080fe40003f08000 */
[----:B------:R-:W-:Y:S02]  /*1820*/  P2R R53, PR, RZ, 0x4 ;  /* 0x00000004ff357803 */ /* 0x000fe40000000000 */
[----:B------:R-:W-:-:S09]  /*1830*/  FSETP.GEU.AND P2, PT, R61, R70, PT ;  /* 0x000000463d00720b */ /* 0x000fd20003f4e000 */
[----:B------:R-:W-:Y:S02]  /*1840*/  @!P0 SEL R70, R70, R61, !P2 ;  /* 0x0000003d46468207 */ /* 0x000fe40005000000 */
        /* <DEDUP_REMOVED lines=12> */
[----:B------:R-:W-:Y:S01]  /*1910*/  P2R R57, PR, RZ, 0x2 ;  /* 0x00000002ff397803 */ /* 0x000fe20000000000 */
[----:B0-----:R-:W-:Y:S01]  /*1920*/  IMAD.IADD R28, R31, 0x1, R30 ;  /* 0x000000011f1c7824 */ /* 0x001fe200078e021e */
[----:B---3--:R-:W-:-:S04]  /*1930*/  SEL R61, R20, 0xff800000, P5 ;  /* 0xff800000143d7807 */ /* 0x008fc80002800000 */
[-C--:B------:R-:W-:Y:S02]  /*1940*/  FSETP.NAN.AND P0, PT, R61, R61.reuse, PT ;  /* 0x0000003d3d00720b */ /* 0x080fe40003f08000 */
[----:B------:R-:W-:-:S11]  /*1950*/  FSETP.GEU.AND P2, PT, R62, R61, PT ;  /* 0x0000003d3e00720b */ /* 0x000fd60003f4e000 */
[----:B------:R-:W-:Y:S02]  /*1960*/  @!P0 SEL R61, R61, R62, !P2 ;  /* 0x0000003e3d3d8207 */ /* 0x000fe40005000000 */
[----:B------:R-:W-:-:S04]  /*1970*/  SEL R62, R21, 0xff800000, P5 ;  /* 0xff800000153e7807 */ /* 0x000fc80002800000 */
[-C--:B------:R-:W-:Y:S02]  /*1980*/  FSETP.NAN.AND P0, PT, R62, R62.reuse, PT ;  /* 0x0000003e3e00720b */ /* 0x080fe40003f08000 */
[----:B------:R-:W-:-:S11]  /*1990*/  FSETP.GEU.AND P1, PT, R60, R62, PT ;  /* 0x0000003e3c00720b */ /* 0x000fd60003f2e000 */
[----:B------:R-:W-:Y:S02]  /*19a0*/  @!P0 SEL R62, R62, R60, !P1 ;  /* 0x0000003c3e3e8207 */ /* 0x000fe40004800000 */
[----:B------:R-:W-:-:S04]  /*19b0*/  SEL R60, R22, 0xff800000, P5 ;  /* 0xff800000163c7807 */ /* 0x000fc80002800000 */
[-C--:B------:R-:W-:Y:S02]  /*19c0*/  FSETP.NAN.AND P3, PT, R60, R60.reuse, PT ;  /* 0x0000003c3c00720b */ /* 0x080fe40003f68000 */
[----:B------:R-:W-:Y:S02]  /*19d0*/  FSETP.GEU.AND P0, PT, R59, R60, PT ;  /* 0x0000003c3b00720b */ /* 0x000fe40003f0e000 */
[----:B------:R-:W-:-:S09]  /*19e0*/  SEL R64, R23, 0xff800000, P5 ;  /* 0xff80000017407807 */ /* 0x000fd20002800000 */
[----:B------:R-:W-:Y:S02]  /*19f0*/  @!P3 SEL R60, R60, R59, !P0 ;  /* 0x0000003b3c3cb207 */ /* 0x000fe40004000000 */
[-C--:B------:R-:W-:Y:S02]  /*1a00*/  FSETP.NAN.AND P3, PT, R64, R64.reuse, PT ;  /* 0x000000404000720b */ /* 0x080fe40003f68000 */
[----:B------:R-:W-:-:S11]  /*1a10*/  FSETP.GEU.AND P4, PT, R70, R64, PT ;  /* 0x000000404600720b */ /* 0x000fd60003f8e000 */
[----:B------:R-:W-:Y:S02]  /*1a20*/  @!P3 SEL R64, R64, R70, !P4 ;  /* 0x000000464040b207 */ /* 0x000fe40006000000 */
[----:B------:R-:W0:Y:S01]  /*1a30*/  LDC.64 R70, c[0x0][0x210] ;  /* 0x00008400ff467b82 */ /* 0x000e220000000a00 */
[----:B------:R-:W-:Y:S02]  /*1a40*/  CS2R R20, SRZ ;  /* 0x0000000000147805 */ /* 0x000fe4000001ff00 */
[----:B------:R-:W-:Y:S01]  /*1a50*/  CS2R R22, SRZ ;  /* 0x0000000000167805 */ /* 0x000fe2000001ff00 */
[----:B0-----:R-:W-:-:S05]  /*1a60*/  IMAD.WIDE R28, R28, 0x4, R70 ;  /* 0x000000041c1c7825 */ /* 0x001fca00078e0246 */
[----:B------:R-:W3:Y:S01]  /*1a70*/  @P5 LDG.E.128 R20, desc[UR6][R28.64] ;  /* 0x000000061c145981 */ /* 0x000ee2000c1e1d00 */
[----:B------:R-:W-:Y:S02]  /*1a80*/  P2R R59, PR, RZ, 0x1 ;  /* 0x00000001ff3b7803 */ /* 0x000fe40000000000 */
[----:B------:R-:W-:Y:S02]  /*1a90*/  P2R R58, PR, RZ, 0x2 ;  /* 0x00000002ff3a7803 */ /* 0x000fe40000000000 */
[----:B------:R-:W-:Y:S02]  /*1aa0*/  ISETP.NE.AND P1, PT, R44, RZ, PT ;  /* 0x000000ff2c00720c */ /* 0x000fe40003f25270 */
[----:B---3--:R-:W-:-:S04]  /*1ab0*/  SEL R20, R20, 0xff800000, P5 ;  /* 0xff80000014147807 */ /* 0x008fc80002800000 */
[-C--:B------:R-:W-:Y:S02]  /*1ac0*/  FSETP.NAN.AND P3, PT, R20, R20.reuse, PT ;  /* 0x000000141400720b */ /* 0x080fe40003f68000 */
[----:B------:R-:W-:Y:S02]  /*1ad0*/  FSETP.GEU.AND P0, PT, R24, R20, PT ;  /* 0x000000141800720b */ /* 0x000fe40003f0e000 */
[----:B------:R-:W-:-:S09]  /*1ae0*/  SEL R21, R21, 0xff800000, P5 ;  /* 0xff80000015157807 */ /* 0x000fd20002800000 */
[----:B------:R-:W-:Y:S02]  /*1af0*/  @!P3 SEL R20, R20, R24, !P0 ;  /* 0x000000181414b207 */ /* 0x000fe40004000000 */
[-C--:B------:R-:W-:Y:S02]  /*1b00*/  FSETP.NAN.AND P3, PT, R21, R21.reuse, PT ;  /* 0x000000151500720b */ /* 0x080fe40003f68000 */
[----:B------:R-:W-:Y:S02]  /*1b10*/  P2R R28, PR, RZ, 0x1 ;  /* 0x00000001ff1c7803 */ /* 0x000fe40000000000 */
[----:B------:R-:W-:Y:S02]  /*1b20*/  FSETP.GEU.AND P0, PT, R26, R21, PT ;  /* 0x000000151a00720b */ /* 0x000fe40003f0e000 */
[----:B------:R-:W-:-:S07]  /*1b30*/  SEL R22, R22, 0xff800000, P5 ;  /* 0xff80000016167807 */ /* 0x000fce0002800000 */
[----:B------:R-:W-:Y:S02]  /*1b40*/  @!P3 SEL R21, R21, R26, !P0 ;  /* 0x0000001a1515b207 */ /* 0x000fe40004000000 */
[-C--:B------:R-:W-:Y:S02]  /*1b50*/  FSETP.NAN.AND P3, PT, R22, R22.reuse, PT ;  /* 0x000000161600720b */ /* 0x080fe40003f68000 */
[----:B------:R-:W-:Y:S02]  /*1b60*/  P2R R24, PR, RZ, 0x1 ;  /* 0x00000001ff187803 */ /* 0x000fe40000000000 */
[----:B------:R-:W-:-:S09]  /*1b70*/  FSETP.GEU.AND P0, PT, R25, R22, PT ;  /* 0x000000161900720b */ /* 0x000fd20003f0e000 */
[----:B------:R-:W-:Y:S02]  /*1b80*/  @!P3 SEL R22, R22, R25, !P0 ;  /* 0x000000191616b207 */ /* 0x000fe40004000000 */
[----:B------:R-:W-:Y:S02]  /*1b90*/  P2R R25, PR, RZ, 0x2 ;  /* 0x00000002ff197803 */ /* 0x000fe40000000000 */
[----:B------:R-:W-:-:S04]  /*1ba0*/  ISETP.NE.AND P1, PT, R39, RZ, PT ;  /* 0x000000ff2700720c */ /* 0x000fc80003f25270 */
        /* <DEDUP_REMOVED lines=9> */
[----:B--2---:R-:W-:-:S04]  /*1c40*/  ISETP.NE.AND P1, PT, R11, RZ, PT ;  /* 0x000000ff0b00720c */ /* 0x004fc80003f25270 */
        /* <DEDUP_REMOVED lines=15> */
[----:B------:R-:W-:Y:S02]  /*1d40*/  ISETP.NE.AND P1, PT, R7, RZ, PT ;  /* 0x000000ff0700720c */ /* 0x000fe40003f25270 */
[----:B------:R-:W0:Y:S01]  /*1d50*/  LDC.64 R6, c[0x0][0x210] ;  /* 0x00008400ff067b82 */ /* 0x000e220000000a00 */
[----:B------:R-:W-:Y:S01]  /*1d60*/  IMAD.IADD R8, R4, 0x1, R30 ;  /* 0x0000000104087824 */ /* 0x000fe200078e021e */
[----:B------:R-:W-:Y:S02]  /*1d70*/  P2R R70, PR, RZ, 0x2 ;  /* 0x00000002ff467803 */ /* 0x000fe40000000000 */
[----:B------:R-:W-:Y:S02]  /*1d80*/  ISETP.NE.AND P1, PT, R5, RZ, PT ;  /* 0x000000ff0500720c */ /* 0x000fe40003f25270 */
[----:B------:R-:W-:Y:S01]  /*1d90*/  CS2R R4, SRZ ;  /* 0x0000000000047805 */ /* 0x000fe2000001ff00 */
[----:B0-----:R-:W-:Y:S01]  /*1da0*/  IMAD.WIDE R8, R8, 0x4, R6 ;  /* 0x0000000408087825 */ /* 0x001fe200078e0206 */
[----:B------:R-:W-:-:S06]  /*1db0*/  CS2R R6, SRZ ;  /* 0x0000000000067805 */ /* 0x000fcc000001ff00 */
[----:B------:R-:W2:Y:S01]  /*1dc0*/  @P5 LDG.E.128 R4, desc[UR6][R8.64] ;  /* 0x0000000608045981 */ /* 0x000ea2000c1e1d00 */
[----:B------:R-:W-:-:S04]  /*1dd0*/  SEL R23, R23, 0xff800000, P5 ;  /* 0xff80000017177807 */ /* 0x000fc80002800000 */
[-C--:B------:R-:W-:Y:S02]  /*1de0*/  FSETP.NAN.AND P3, PT, R23, R23.reuse, PT ;  /* 0x000000171700720b */ /* 0x080fe40003f68000 */
[----:B------:R-:W-:Y:S02]  /*1df0*/  P2R R63, PR, RZ, 0x10 ;  /* 0x00000010ff3f7803 */ /* 0x000fe40000000000 */
[----:B------:R-:W-:Y:S02]  /*1e00*/  P2R R26, PR, RZ, 0x1 ;  /* 0x00000001ff1a7803 */ /* 0x000fe40000000000 */
[----:B------:R-:W-:-:S07]  /*1e10*/  FSETP.GEU.AND P0, PT, R19, R23, PT ;  /* 0x000000171300720b */ /* 0x000fce0003f0e000 */
[----:B------:R-:W-:Y:S02]  /*1e20*/  @!P3 SEL R23, R23, R19, !P0 ;  /* 0x000000131717b207 */ /* 0x000fe40004000000 */
[----:B------:R-:W-:Y:S02]  /*1e30*/  P2R R71, PR, RZ, 0x2 ;  /* 0x00000002ff477803 */ /* 0x000fe40000000000 */
[----:B------:R-:W-:Y:S02]  /*1e40*/  P2R R19, PR, RZ, 0x1 ;  /* 0x00000001ff137803 */ /* 0x000fe40000000000 */
[----:B------:R-:W-:Y:S02]  /*1e50*/  ISETP.NE.AND P0, PT, R2, RZ, PT ;  /* 0x000000ff0200720c */ /* 0x000fe40003f05270 */
[----:B------:R-:W-:Y:S02]  /*1e60*/  P2R R35, PR, RZ, 0x4 ;  /* 0x00000004ff237803 */ /* 0x000fe40000000000 */
[----:B------:R-:W-:-:S02]  /*1e70*/  ISETP.NE.AND P2, PT, R45, RZ, PT ;  /* 0x000000ff2d00720c */ /* 0x000fc40003f45270 */
[----:B--2---:R-:W-:Y:S02]  /*1e80*/  SEL R4, R4, 0xff800000, P5 ;  /* 0xff80000004047807 */ /* 0x004fe40002800000 */
[----:B------:R-:W-:Y:S02]  /*1e90*/  SEL R5, R5, 0xff800000, P5 ;  /* 0xff80000005057807 */ /* 0x000fe40002800000 */
[-C--:B------:R-:W-:Y:S02]  /*1ea0*/  FSETP.NAN.AND P4, PT, R4, R4.reuse, PT ;  /* 0x000000040400720b */ /* 0x080fe40003f88000 */
[----:B------:R-:W-:Y:S02]  /*1eb0*/  FSETP.NAN.AND P6, PT, R5, R5, PT ;  /* 0x000000050500720b */ /* 0x000fe40003fc8000 */
[----:B------:R-:W-:Y:S02]  /*1ec0*/  FSETP.GEU.AND P3, PT, R61, R4, PT ;  /* 0x000000043d00720b */ /* 0x000fe40003f6e000 */
[----:B------:R-:W-:-:S07]  /*1ed0*/  SEL R6, R6, 0xff800000, P5 ;  /* 0xff80000006067807 */ /* 0x000fce0002800000 */
[----:B------:R-:W-:Y:S02]  /*1ee0*/  @!P4 SEL R4, R4, R61, !P3 ;  /* 0x0000003d0404c207 */ /* 0x000fe40005800000 */
[----:B------:R-:W-:Y:S02]  /*1ef0*/  FSETP.GEU.AND P4, PT, R62, R5, PT ;  /* 0x000000053e00720b */ /* 0x000fe40003f8e000 */
[----:B------:R-:W-:Y:S02]  /*1f00*/  SEL R7, R7, 0xff800000, P5 ;  /* 0xff80000007077807 */ /* 0x000fe40002800000 */
[----:B------:R-:W-:Y:S02]  /*1f10*/  @!P6 SEL R5, R5, R62, !P4 ;  /* 0x0000003e0505e207 */ /* 0x000fe40006000000 */
[----:B------:R-:W-:Y:S02]  /*1f20*/  FSETP.NAN.AND P6, PT, R6, R6, PT ;  /* 0x000000060600720b */ /* 0x000fe40003fc8000 */
[----:B------:R-:W-:-:S02]  /*1f30*/  FSETP.NAN.AND P1, PT, R7, R7, PT ;  /* 0x000000070700720b */ /* 0x000fc40003f28000 */
[----:B------:R-:W-:-:S09]  /*1f40*/  FSETP.GEU.AND P5, PT, R60, R6, PT ;  /* 0x000000063c00720b */ /* 0x000fd20003fae000 */
[----:B------:R-:W-:Y:S02]  /*1f50*/  @!P6 SEL R6, R6, R60, !P5 ;  /* 0x0000003c0606e207 */ /* 0x000fe40006800000 */
[----:B------:R-:W-:-:S04]  /*1f60*/  FSETP.GEU.AND P6, PT, R64, R7, PT ;  /* 0x000000074000720b */ /* 0x000fc80003fce000 */
[----:B------:R-:W-:Y:S02]  /*1f70*/  @!P1 SEL R7, R7, R64, !P6 ;  /* 0x0000004007079207 */ /* 0x000fe40007000000 */
[----:B------:R-:W-:Y:S02]  /*1f80*/  ISETP.NE.AND P1, PT, R71, RZ, PT ;  /* 0x000000ff4700720c */ /* 0x000fe40003f25270 */
[----:B------:R-:W-:Y:S02]  /*1f90*/  P2R R2, PR, RZ, 0x8 ;  /* 0x00000008ff027803 */ /* 0x000fe40000000000 */
[----:B------:R-:W-:Y:S02]  /*1fa0*/  ISETP.NE.AND P3, PT, R0, RZ, PT ;  /* 0x000000ff0000720c */ /* 0x000fe40003f65270 */
[----:B------:R-:W-:Y:S02]  /*1fb0*/  SEL R0, RZ, 0x1, !P1 ;  /* 0x00000001ff007807 */ /* 0x000fe40004800000 */
[----:B------:R-:W-:-:S04]  /*1fc0*/  ISETP.NE.AND P1, PT, R70, RZ, PT ;  /* 0x000000ff4600720c */ /* 0x000fc80003f25270 */
[----:B------:R-:W-:Y:S02]  /*1fd0*/  SEL R8, RZ, 0x1, !P1 ;  /* 0x00000001ff087807 */ /* 0x000fe40004800000 */
[----:B------:R-:W-:-:S04]  /*1fe0*/  ISETP.NE.AND P1, PT, R10, RZ, PT ;  /* 0x000000ff0a00720c */ /* 0x000fc80003f25270 */
[----:B------:R-:W-:Y:S02]  /*1ff0*/  SEL R10, RZ, 0x1, !P1 ;  /* 0x00000001ff0a7807 */ /* 0x000fe40004800000 */
        /* <DEDUP_REMOVED lines=13> */
[----:B------:R-:W-:Y:S02]  /*20d0*/  SEL R0, R0, 0x2, P1 ;  /* 0x0000000200007807 */ /* 0x000fe40000800000 */
        /* <DEDUP_REMOVED lines=8> */
[----:B------:R-:W-:Y:S02]  /*2160*/  ISETP.NE.AND P1, PT, R31, RZ, PT ;  /* 0x000000ff1f00720c */ /* 0x000fe40003f25270 */
[----:B------:R-:W-:Y:S02]  /*2170*/  SEL R37, R37, 0x2, P6 ;  /* 0x0000000225257807 */ /* 0x000fe40003000000 */
[----:B------:R-:W-:Y:S02]  /*2180*/  ISETP.NE.AND P6, PT, R16, RZ, PT ;  /* 0x000000ff1000720c */ /* 0x000fe40003fc5270 */
[----:B------:R-:W-:Y:S02]  /*2190*/  SEL R11, R33, 0x2, P1 ;  /* 0x00000002210b7807 */ /* 0x000fe40000800000 */
[----:B------:R-:W-:-:S02]  /*21a0*/  ISETP.NE.AND P1, PT, R29, RZ, PT ;  /* 0x000000ff1d00720c */ /* 0x000fc40003f25270 */
[----:B------:R-:W-:Y:S02]  /*21b0*/  P2R R9, PR, RZ, 0x10 ;  /* 0x00000010ff097803 */ /* 0x000fe40000000000 */
[----:B------:R-:W-:Y:S02]  /*21c0*/  ISETP.NE.AND P4, PT, R74, RZ, PT ;  /* 0x000000ff4a00720c */ /* 0x000fe40003f85270 */
[----:B------:R-:W-:Y:S02]  /*21d0*/  P2R R16, PR, RZ, 0x40 ;  /* 0x00000040ff107803 */ /* 0x000fe40000000000 */
[----:B------:R-:W-:Y:S02]  /*21e0*/  ISETP.NE.AND P6, PT, R57, RZ, PT ;  /* 0x000000ff3900720c */ /* 0x000fe40003fc5270 */
[----:B------:R-:W-:Y:S02]  /*21f0*/  SEL R44, R44, 0x2, P1 ;  /* 0x000000022c2c7807 */ /* 0x000fe40000800000 */
[----:B------:R-:W-:-:S02]  /*2200*/  ISETP.NE.AND P1, PT, R25, RZ, PT ;  /* 0x000000ff1900720c */ /* 0x000fc40003f25270 */
[----:B------:R-:W-:Y:S02]  /*2210*/  SEL R25, R32, 0x3, P4 ;  /* 0x0000000320197807 */ /* 0x000fe40002000000 */
        /* <DEDUP_REMOVED lines=12> */
[----:B------:R-:W-:Y:S02]  /*22e0*/  SEL R31, R0, 0x3, P0 ;  /* 0x00000003001f7807 */ /* 0x000fe40000000000 */
        /* <DEDUP_REMOVED lines=21> */
[----:B------:R-:W-:Y:S02]  /*2440*/  ISETP.NE.AND P4, PT, R47, RZ, PT ;  /* 0x000000ff2f00720c */ /* 0x000fe40003f85270 */
[----:B------:R-:W-:Y:S02]  /*2450*/  P2R R47, PR, RZ, 0x40 ;  /* 0x00000040ff2f7803 */ /* 0x000fe40000000000 */
[----:B------:R-:W-:Y:S02]  /*2460*/  ISETP.NE.AND P6, PT, R43, RZ, PT ;  /* 0x000000ff2b00720c */ /* 0x000fe40003fc5270 */
[----:B------:R-:W-:-:S02]  /*2470*/  P2R R40, PR, RZ, 0x10 ;  /* 0x00000010ff287803 */ /* 0x000fc40000000000 */
[----:B------:R-:W-:Y:S02]  /*2480*/  ISETP.NE.AND P4, PT, R46, RZ, PT ;  /* 0x000000ff2e00720c */ /* 0x000fe40003f85270 */
[----:B------:R-:W-:Y:S02]  /*2490*/  P2R R46, PR, RZ, 0x40 ;  /* 0x00000040ff2e7803 */ /* 0x000fe40000000000 */
[----:B------:R-:W-:-:S04]  /*24a0*/  ISETP.NE.AND P6, PT, R42, RZ, PT ;  /* 0x000000ff2a00720c */ /* 0x000fc80003fc5270 */
[----:B------:R-:W-:Y:S02]  /*24b0*/  P2R R43, PR, RZ, 0x40 ;  /* 0x00000040ff2b7803 */ /* 0x000fe40000000000 */
[----:B------:R-:W-:Y:S02]  /*24c0*/  ISETP.NE.AND P6, PT, R72, RZ, PT ;  /* 0x000000ff4800720c */ /* 0x000fe40003fc5270 */
[----:B------:R-:W-:Y:S02]  /*24d0*/  P2R R30, PR, RZ, 0x20 ;  /* 0x00000020ff1e7803 */ /* 0x000fe40000000000 */
[----:B------:R-:W-:Y:S02]  /*24e0*/  P2R R42, PR, RZ, 0x40 ;  /* 0x00000040ff2a7803 */ /* 0x000fe40000000000 */
[----:B------:R-:W-:Y:S02]  /*24f0*/  ISETP.NE.AND P6, PT, R69, RZ, PT ;  /* 0x000000ff4500720c */ /* 0x000fe40003fc5270 */
[----:B------:R-:W-:-:S02]  /*2500*/  ISETP.NE.AND P5, PT, R76, RZ, PT ;  /* 0x000000ff4c00720c */ /* 0x000fc40003fa5270 */
[----:B------:R-:W-:Y:S02]  /*2510*/  SEL R25, R25, 0x4, P6 ;  /* 0x0000000419197807 */ /* 0x000fe40003000000 */
[----:B------:R-:W-:Y:S02]  /*2520*/  SEL R10, R10, 0x3, P5 ;  /* 0x000000030a0a7807 */ /* 0x000fe40002800000 */
[----:B------:R-:W-:Y:S02]  /*2530*/  SEL R11, R11, 0x3, P4 ;  /* 0x000000030b0b7807 */ /* 0x000fe40002000000 */
[----:B------:R-:W-:Y:S02]  /*2540*/  ISETP.NE.AND P6, PT, R42, RZ, PT ;  /* 0x000000ff2a00720c */ /* 0x000fe40003fc5270 */
[----:B------:R-:W-:Y:S02]  /*2550*/  ISETP.NE.AND P4, PT, R40, RZ, PT ;  /* 0x000000ff2800720c */ /* 0x000fe40003f85270 */
[----:B------:R-:W-:-:S02]  /*2560*/  SEL R10, R10, 0x4, P6 ;  /* 0x000000040a0a7807 */ /* 0x000fc40003000000 */
        /* <DEDUP_REMOVED lines=10> */
[----:B------:R-:W-:Y:S02]  /*2610*/  ISETP.NE.AND P0, PT, R73, RZ, PT ;  /* 0x000000ff4900720c */ /* 0x000fe40003f05270 */
[----:B------:R-:W-:Y:S02]  /*2620*/  SEL R10, R10, 0x5, P6 ;  /* 0x000000050a0a7807 */ /* 0x000fe40003000000 */
[----:B------:R-:W-:Y:S02]  /*2630*/  ISETP.NE.AND P6, PT, R51, RZ, PT ;  /* 0x000000ff3300720c */ /* 0x000fe40003fc5270 */
[----:B------:R-:W-:-:S02]  /*2640*/  SEL R29, R29, 0x4, P0 ;  /* 0x000000041d1d7807 */ /* 0x000fc40000000000 */
[----:B------:R-:W-:Y:S02]  /*2650*/  SEL R25, R25, 0x5, P6 ;  /* 0x0000000519197807 */ /* 0x000fe40003000000 */
[----:B------:R-:W-:Y:S02]  /*2660*/  ISETP.NE.AND P6, PT, R52, RZ, PT ;  /* 0x000000ff3400720c */ /* 0x000fe40003fc5270 */
[----:B------:R-:W-:Y:S02]  /*2670*/  ISETP.NE.AND P3, PT, R75, RZ, PT ;  /* 0x000000ff4b00720c */ /* 0x000fe40003f65270 */
[----:B------:R-:W-:Y:S02]  /*2680*/  SEL R29, R29, 0x5, P6 ;  /* 0x000000051d1d7807 */ /* 0x000fe40003000000 */
        /* <DEDUP_REMOVED lines=11> */
[----:B------:R-:W-:-:S02]  /*2740*/  ISETP.NE.AND P0, PT, R26, RZ, PT ;  /* 0x000000ff1a00720c */ /* 0x000fc40003f05270 */
        /* <DEDUP_REMOVED lines=15> */
[----:B------:R-:W-:Y:S02]  /*2840*/  SEL R0, R0, 0x6, P6 ;  /* 0x0000000600007807 */ /* 0x000fe40003000000 */
[----:B------:R-:W-:Y:S02]  /*2850*/  SEL R25, R25, 0x7, P5 ;  /* 0x0000000719197807 */ /* 0x000fe40002800000 */
[----:B------:R-:W-:Y:S02]  /*2860*/  ISETP.NE.AND P2, PT, R35, RZ, PT ;  /* 0x000000ff2300720c */ /* 0x000fe40003f45270 */
[----:B------:R-:W-:Y:S02]  /*2870*/  SEL R25, R25, 0x8, P3 ;  /* 0x0000000819197807 */ /* 0x000fe40001800000 */
[----:B------:R-:W-:-:S02]  /*2880*/  SEL R0, R0, 0x7, P2 ;  /* 0x0000000700007807 */ /* 0x000fc40001000000 */
[----:B------:R-:W-:Y:S02]  /*2890*/  ISETP.NE.AND P3, PT, R2, RZ, PT ;  /* 0x000000ff0200720c */ /* 0x000fe40003f65270 */
[----:B------:R-:W-:Y:S02]  /*28a0*/  ISETP.NE.AND P4, PT, R28, RZ, PT ;  /* 0x000000ff1c00720c */ /* 0x000fe40003f85270 */
[----:B------:R-:W-:Y:S02]  /*28b0*/  SEL R28, R0, 0x8, P3 ;  /* 0x00000008001c7807 */ /* 0x000fe40001800000 */
[----:B------:R-:W0:Y:S01]  /*28c0*/  S2R R0, SR_TID.X ;  /* 0x0000000000007919 */ /* 0x000e220000002100 */
[----:B------:R-:W1:Y:S01]  /*28d0*/  S2UR UR5, SR_CgaCtaId ;  /* 0x00000000000579c3 */ /* 0x000e620000008800 */
[----:B------:R-:W2:Y:S01]  /*28e0*/  S2R R61, SR_TID.X ;  /* 0x00000000003d7919 */ /* 0x000ea20000002100 */
[----:B------:R-:W-:Y:S01]  /*28f0*/  ISETP.NE.AND P1, PT, R18, RZ, PT ;  /* 0x000000ff1200720c */ /* 0x000fe20003f25270 */
[----:B------:R-:W-:-:S03]  /*2900*/  UMOV UR4, 0x400 ;  /* 0x0000040000047882 */ /* 0x000fc60000000000 */
[----:B------:R-:W-:-:S04]  /*2910*/  SEL R29, R29, 0x7, P1 ;  /* 0x000000071d1d7807 */ /* 0x000fc80000800000 */
[----:B------:R-:W-:Y:S02]  /*2920*/  SEL R2, R29, 0x8, P0 ;  /* 0x000000081d027807 */ /* 0x000fe40000000000 */
[----:B------:R-:W-:Y:S01]  /*2930*/  ISETP.NE.AND P0, PT, R19, RZ, PT ;  /* 0x000000ff1300720c */ /* 0x000fe20003f05270 */
[----:B-1----:R-:W-:Y:S01]  /*2940*/  UPRMT UR4, UR5, 0x654, UR4 ;  /* 0x0000065405047896 */ /* 0x002fe20008000004 */
[----:B0-----:R-:W-:-:S05]  /*2950*/  IMAD.SHL.U32 R8, R0, 0x8, RZ ;  /* 0x0000000800087824 */ /* 0x001fca00078e00ff */
[----:B------:R-:W-:-:S04]  /*2960*/  LOP3.LUT R8, R8, 0x3f8, RZ, 0xc0, !PT ;  /* 0x000003f808087812 */ /* 0x000fc800078ec0ff */
[----:B------:R-:W-:-:S05]  /*2970*/  LEA R19, R8, UR4, 0x2 ;  /* 0x0000000408137c11 */ /* 0x000fca000f8e10ff */
[----:B------:R-:W-:Y:S04]  /*2980*/  STS.128 [R19], R20 ;  /* 0x0000001413007388 */ /* 0x000fe80000000c00 */
[----:B------:R0:W-:Y:S01]  /*2990*/  STS.128 [R19+0x10], R4 ;  /* 0x0000100413007388 */ /* 0x0001e20000000c00 */
[----:B--2---:R-:W-:Y:S01]  /*29a0*/  IMAD.SHL.U32 R0, R61, 0x4, RZ ;  /* 0x000000043d007824 */ /* 0x004fe200078e00ff */
[----:B------:R-:W-:Y:S01]  /*29b0*/  BAR.SYNC.DEFER_BLOCKING 0x0 ;  /* 0x0000000000007b1d */ /* 0x000fe20000010000 */
[----:B------:R-:W-:-:S03]  /*29c0*/  ISETP.NE.AND P6, PT, R16, RZ, PT ;  /* 0x000000ff1000720c */ /* 0x000fc60003fc5270 */
[----:B------:R-:W-:Y:S02]  /*29d0*/  LOP3.LUT R0, R0, 0x1fc, RZ, 0xc0, !PT ;  /* 0x000001fc00007812 */ /* 0x000fe400078ec0ff */
[----:B------:R-:W-:Y:S02]  /*29e0*/  SEL R10, R10, 0x7, P6 ;  /* 0x000000070a0a7807 */ /* 0x000fe40003000000 */
[----:B------:R-:W1:Y:S01]  /*29f0*/  LDC.64 R16, c[0x0][0x218] ;  /* 0x00008600ff107b82 */ /* 0x000e620000000a00 */
[----:B------:R-:W-:Y:S01]  /*2a00*/  LEA R29, R0, UR4, 0x2 ;  /* 0x00000004001d7c11 */ /* 0x000fe2000f8e10ff */
[----:B------:R-:W-:Y:S01]  /*2a10*/  ULDC.64 UR4, c[0x0][0x218] ;  /* 0x0000860000047ab9 */ /* 0x000fe20000000a00 */
[----:B------:R-:W-:Y:S02]  /*2a20*/  ISETP.NE.AND P1, PT, R58, RZ, PT ;  /* 0x000000ff3a00720c */ /* 0x000fe40003f25270 */
[----:B------:R-:W-:Y:S02]  /*2a30*/  SEL R18, R10, 0x8, P4 ;  /* 0x000000080a127807 */ /* 0x000fe40002000000 */
[----:B------:R-:W-:-:S02]  /*2a40*/  ISETP.NE.AND P4, PT, R9, RZ, PT ;  /* 0x000000ff0900720c */ /* 0x000fc40003f85270 */
[----:B------:R-:W-:Y:S01]  /*2a50*/  SEL R27, R12, 0x7, P1 ;  /* 0x000000070c1b7807 */ /* 0x000fe20000800000 */
[----:B------:R-:W2:Y:S04]  /*2a60*/  LDS.128 R8, [R29] ;  /* 0x000000001d087984 */ /* 0x000ea80000000c00 */
[----:B------:R-:W3:Y:S01]  /*2a70*/  LDS.128 R12, [R29+0x800] ;  /* 0x000800001d0c7984 */ /* 0x000ee20000000c00 */
[----:B------:R-:W-:Y:S02]  /*2a80*/  ISETP.NE.AND P1, PT, R55, RZ, PT ;  /* 0x000000ff3700720c */ /* 0x000fe40003f25270 */
[----:B------:R-:W-:Y:S02]  /*2a90*/  ISETP.NE.AND P3, PT, R36, RZ, PT ;  /* 0x000000ff2400720c */ /* 0x000fe40003f65270 */
[----:B------:R-:W-:-:S02]  /*2aa0*/  SEL R31, R31, 0x8, P0 ;  /* 0x000000081f1f7807 */ /* 0x000fc40000000000 */
[----:B------:R-:W-:Y:S02]  /*2ab0*/  ISETP.NE.AND P2, PT, R63, RZ, PT ;  /* 0x000000ff3f00720c */ /* 0x000fe40003f45270 */
[----:B------:R-:W-:Y:S02]  /*2ac0*/  ISETP.NE.AND P0, PT, R59, RZ, PT ;  /* 0x000000ff3b00720c */ /* 0x000fe40003f05270 */
[----:B------:R-:W-:Y:S02]  /*2ad0*/  SEL R24, R24, 0x6, P3 ;  /* 0x0000000618187807 */ /* 0x000fe40001800000 */
[----:B------:R-:W-:Y:S02]  /*2ae0*/  SEL R26, R26, 0x6, P1 ;  /* 0x000000061a1a7807 */ /* 0x000fe40000800000 */
[----:B------:R-:W-:Y:S02]  /*2af0*/  ISETP.NE.AND P6, PT, R45, RZ, PT ;  /* 0x000000ff2d00720c */ /* 0x000fe40003fc5270 */
[----:B------:R-:W-:-:S02]  /*2b00*/  ISETP.NE.AND P5, PT, R30, RZ, PT ;  /* 0x000000ff1e00720c */ /* 0x000fc40003fa5270 */
[----:B------:R-:W-:Y:S02]  /*2b10*/  SEL R24, R24, 0x7, P0 ;  /* 0x0000000718187807 */ /* 0x000fe40000000000 */
[----:B------:R-:W-:Y:S02]  /*2b20*/  SEL R26, R26, 0x7, P2 ;  /* 0x000000071a1a7807 */ /* 0x000fe40001000000 */
[----:B0-----:R-:W-:Y:S02]  /*2b30*/  LOP3.LUT R7, R77, R0, RZ, 0xfc, !PT ;  /* 0x000000004d077212 */ /* 0x001fe400078efcff */
[----:B------:R-:W-:Y:S02]  /*2b40*/  SEL R27, R27, 0x8, P4 ;  /* 0x000000081b1b7807 */ /* 0x000fe40002000000 */
[----:B------:R-:W-:Y:S02]  /*2b50*/  SEL R5, R24, 0x8, P5 ;  /* 0x0000000818057807 */ /* 0x000fe40002800000 */
[----:B------:R-:W-:-:S02]  /*2b60*/  SEL R26, R26, 0x8, P6 ;  /* 0x000000081a1a7807 */ /* 0x000fc40003000000 */
[----:B------:R-:W-:Y:S02]  /*2b70*/  PRMT R31, R2, 0x3340, R31 ;  /* 0x00003340021f7816 */ /* 0x000fe4000000001f */
[----:B------:R-:W-:Y:S02]  /*2b80*/  SHF.R.S32.HI R0, RZ, 0x1f, R77 ;  /* 0x0000001fff007819 */ /* 0x000fe4000001144d */
[----:B------:R-:W-:Y:S02]  /*2b90*/  LEA R6, P0, R7, UR4, 0x2 ;  /* 0x0000000407067c11 */ /* 0x000fe4000f8010ff */
[----:B------:R-:W-:Y:S02]  /*2ba0*/  PRMT R18, R18, 0x3340, R25 ;  /* 0x0000334012127816 */ /* 0x000fe40000000019 */
[----:B------:R-:W-:Y:S02]  /*2bb0*/  PRMT R28, R28, 0x3340, R27 ;  /* 0x000033401c1c7816 */ /* 0x000fe4000000001b */
[----:B------:R-:W-:-:S02]  /*2bc0*/  IADD3 R2, P1, R3, UR8, RZ ;  /* 0x0000000803027c10 */ /* 0x000fc4000ff3e0ff */
[----:B------:R-:W-:Y:S01]  /*2bd0*/  PRMT R19, R5, 0x3340, R26 ;  /* 0x0000334005137816 */ /* 0x000fe2000000001a */
[C---:B-1----:R-:W-:Y:S01]  /*2be0*/  IMAD.WIDE R4, R7.reuse, 0x4, R16 ;  /* 0x0000000407047825 */ /* 0x042fe200078e0210 */
[----:B------:R-:W-:Y:S02]  /*2bf0*/  LEA.HI.X R7, R7, UR5, R0, 0x2, P0 ;  /* 0x0000000507077c11 */ /* 0x000fe400080f1400 */
[----:B------:R-:W-:Y:S02]  /*2c00*/  LEA.HI.X.SX32 R3, R3, UR9, 0x1, P1 ;  /* 0x0000000903037c11 */ /* 0x000fe400088f0eff */
[----:B------:R-:W-:Y:S02]  /*2c10*/  PRMT R18, R18, 0x5410, R31 ;  /* 0x0000541012127816 */ /* 0x000fe4000000001f */
[----:B------:R-:W-:Y:S01]  /*2c20*/  PRMT R19, R28, 0x5410, R19 ;  /* 0x000054101c137816 */ /* 0x000fe20000000013 */
[----:B--2---:R-:W-:Y:S04]  /*2c30*/  STG.E.128 desc[UR6][R4.64], R8 ;  /* 0x0000000804007986 */ /* 0x004fe8000c101d06 */
[----:B---3--:R-:W-:Y:S04]  /*2c40*/  STG.E.128 desc[UR6][R6.64+0x800], R12 ;  /* 0x0008000c06007986 */ /* 0x008fe8000c101d06 */
[----:B------:R-:W-:Y:S01]  /*2c50*/  STG.E.64 desc[UR6][R2.64], R18 ;  /* 0x0000001202007986 */ /* 0x000fe2000c101b06 */
[----:B------:R-:W-:Y:S05]  /*2c60*/  EXIT ;  /* 0x000000000000794d */ /* 0x000fea0003800000 */
.L_x_0:
[----:B------:R-:W-:-:S00]  /*2c70*/  BRA `(.L_x_0) ;  /* 0xfffffffc00fc7947 */ /* 0x000fc0000383ffff */
[----:B------:R-:W-:-:S00]  /*2c80*/  NOP ;  /* 0x0000000000007918 */ /* 0x000fc00000000000 */
[----:B------:R-:W-:-:S00]  /*2c90*/  NOP ;  /* 0x0000000000007918 */ /* 0x000fc00000000000 */
[----:B------:R-:W-:-:S00]  /*2ca0*/  NOP ;  /* 0x0000000000007918 */ /* 0x000fc00000000000 */
[----:B------:R-:W-:-:S00]  /*2cb0*/  NOP ;  /* 0x0000000000007918 */ /* 0x000fc00000000000 */
[----:B------:R-:W-:-:S00]  /*2cc0*/  NOP ;  /* 0x0000000000007918 */ /* 0x000fc00000000000 */
[----:B------:R-:W-:-:S00]  /*2cd0*/  NOP ;  /* 0x0000000000007918 */ /* 0x000fc00000000000 */
[----:B------:R-:W-:-:S00]  /*2ce0*/  NOP ;  /* 0x0000000000007918 */ /* 0x000fc00000000000 */
[----:B------:R-:W-:-:S00]  /*2cf0*/  NOP ;  /* 0x0000000000007918 */ /* 0x000fc00000000000 */
.L_x_1:


//--------------------- .nv.shared.triton_poi_fused_max_pool2d_with_indices_10 --------------------------
	.section	.nv.shared.triton_poi_fused_max_pool2d_with_indices_10,"aw",@nobits
	.sectionflags	@""
	.align	16
	.zero		1024


//--------------------- .nv.constant0.triton_poi_fused_max_pool2d_with_indices_10 --------------------------
	.section	.nv.constant0.triton_poi_fused_max_pool2d_with_indices_10,"a",@progbits
	.sectionflags	@""
	.align	4
.nv.constant0.triton_poi_fused_max_pool2d_with_indices_10:
	.zero		556
